	.target	sm_90a

	.elftype	@"ET_EXEC"


//--------------------- .note.nv.tkinfo           --------------------------
	.section	.note.nv.tkinfo,"",@"SHT_NOTE"
	.sectionflags	@"SHF_NOTE_NV_TKINFO"
	.tkinfo
        /*0018*/ 	.word	0x00000002
        /*0030*/ 	.string	""
        /*0030*/ 	.string	"ptxas"
        /*0030*/ 	.string	"Cuda compilation tools, release 13.0, V13.0.88"
        /*0030*/ 	.string	"Build cuda_13.0.r13.0/compiler.36424714_0"
        /*0030*/ 	.string	"-v  -suppress-debug-info  -lineinfo  -arch sm_90a "



//--------------------- .note.nv.cuinfo           --------------------------
	.section	.note.nv.cuinfo,"",@"SHT_NOTE"
	.sectionflags	@"SHF_NOTE_NV_CUINFO"
        /*0018*/ 	.short	0x0002
        /*001a*/ 	.short	0x005a
        /*001c*/ 	.short	0x0082
	.zero		2


//--------------------- .nv.info                  --------------------------
	.section	.nv.info,"",@"SHT_CUDA_INFO"
	.align	4


	//----- nvinfo : EIATTR_REGCOUNT
	.align		4
        /*0000*/ 	.byte	0x04, 0x2f
        /*0002*/ 	.short	(.L_1 - .L_0)
	.align		4
.L_0:
        /*0004*/ 	.word	index@(gluon_wgmma)
        /*0008*/ 	.word	0x0000002a


	//----- nvinfo : EIATTR_FRAME_SIZE
	.align		4
.L_1:
        /*000c*/ 	.byte	0x04, 0x11
        /*000e*/ 	.short	(.L_3 - .L_2)
	.align		4
.L_2:
        /*0010*/ 	.word	index@(gluon_wgmma)
        /*0014*/ 	.word	0x00000000


	//----- nvinfo : EIATTR_MIN_STACK_SIZE
	.align		4
.L_3:
        /*0018*/ 	.byte	0x04, 0x12
        /*001a*/ 	.short	(.L_5 - .L_4)
	.align		4
.L_4:
        /*001c*/ 	.word	index@(gluon_wgmma)
        /*0020*/ 	.word	0x00000000
.L_5:


//--------------------- .nv.compat                --------------------------
	.section	.nv.compat,"",@"SHT_CUDA_COMPAT_INFO"
	.align	4
        /*0000*/ 	.byte	0x02, 0x09, 0x01, 0x00, 0x02, 0x02, 0x04, 0x00, 0x02, 0x05, 0x05, 0x00, 0x03, 0x07, 0x01, 0x01
        /*0010*/ 	.byte	0x02, 0x03, 0x03, 0x00, 0x02, 0x06, 0x01, 0x00, 0x04, 0x0b, 0x08, 0x00, 0x00, 0x00, 0x00, 0x00
        /*0020*/ 	.byte	0x00, 0x00, 0x00, 0x00


//--------------------- .nv.info.gluon_wgmma      --------------------------
	.section	.nv.info.gluon_wgmma,"",@"SHT_CUDA_INFO"
	.sectionflags	@""
	.align	4


	//----- nvinfo : EIATTR_CUDA_API_VERSION
	.align		4
        /*0000*/ 	.byte	0x04, 0x37
        /*0002*/ 	.short	(.L_7 - .L_6)
.L_6:
        /*0004*/ 	.word	0x00000082


	//----- nvinfo : EIATTR_KPARAM_INFO
	.align		4
.L_7:
        /*0008*/ 	.byte	0x04, 0x17
        /*000a*/ 	.short	(.L_9 - .L_8)
.L_8:
        /*000c*/ 	.word	0x00000000
        /*0010*/ 	.short	0x000a
        /*0012*/ 	.short	0x0048
        /*0014*/ 	.byte	0x00, 0xf4, 0x21, 0x00


	//----- nvinfo : EIATTR_KPARAM_INFO
	.align		4
.L_9:
        /*0018*/ 	.byte	0x04, 0x17
        /*001a*/ 	.short	(.L_11 - .L_10)
.L_10:
        /*001c*/ 	.word	0x00000000
        /*0020*/ 	.short	0x0009
        /*0022*/ 	.short	0x0040
        /*0024*/ 	.byte	0x00, 0xf4, 0x21, 0x00


	//----- nvinfo : EIATTR_KPARAM_INFO
	.align		4
.L_11:
        /*0028*/ 	.byte	0x04, 0x17
        /*002a*/ 	.short	(.L_13 - .L_12)
.L_12:
        /*002c*/ 	.word	0x00000000
        /*0030*/ 	.short	0x0008
        /*0032*/ 	.short	0x0038
        /*0034*/ 	.byte	0x00, 0xf0, 0x21, 0x00


	//----- nvinfo : EIATTR_KPARAM_INFO
	.align		4
.L_13:
        /*0038*/ 	.byte	0x04, 0x17
        /*003a*/ 	.short	(.L_15 - .L_14)
.L_14:
        /*003c*/ 	.word	0x00000000
        /*0040*/ 	.short	0x0007
        /*0042*/ 	.short	0x0030
        /*0044*/ 	.byte	0x00, 0xf0, 0x21, 0x00


	//----- nvinfo : EIATTR_KPARAM_INFO
	.align		4
.L_15:
        /*0048*/ 	.byte	0x04, 0x17
        /*004a*/ 	.short	(.L_17 - .L_16)
.L_16:
        /*004c*/ 	.word	0x00000000
        /*0050*/ 	.short	0x0006
        /*0052*/ 	.short	0x0028
        /*0054*/ 	.byte	0x00, 0xf0, 0x21, 0x00


	//----- nvinfo : EIATTR_KPARAM_INFO
	.align		4
.L_17:
        /*0058*/ 	.byte	0x04, 0x17
        /*005a*/ 	.short	(.L_19 - .L_18)
.L_18:
        /*005c*/ 	.word	0x00000000
        /*0060*/ 	.short	0x0005
        /*0062*/ 	.short	0x0020
        /*0064*/ 	.byte	0x00, 0xf0, 0x11, 0x00


	//----- nvinfo : EIATTR_KPARAM_INFO
	.align		4
.L_19:
        /*0068*/ 	.byte	0x04, 0x17
        /*006a*/ 	.short	(.L_21 - .L_20)
.L_20:
        /*006c*/ 	.word	0x00000000
        /*0070*/ 	.short	0x0004
        /*0072*/ 	.short	0x001c
        /*0074*/ 	.byte	0x00, 0xf0, 0x11, 0x00


	//----- nvinfo : EIATTR_KPARAM_INFO
	.align		4
.L_21:
        /*0078*/ 	.byte	0x04, 0x17
        /*007a*/ 	.short	(.L_23 - .L_22)
.L_22:
        /*007c*/ 	.word	0x00000000
        /*0080*/ 	.short	0x0003
        /*0082*/ 	.short	0x0018
        /*0084*/ 	.byte	0x00, 0xf0, 0x11, 0x00


	//----- nvinfo : EIATTR_KPARAM_INFO
	.align		4
.L_23:
        /*0088*/ 	.byte	0x04, 0x17
        /*008a*/ 	.short	(.L_25 - .L_24)
.L_24:
        /*008c*/ 	.word	0x00000000
        /*0090*/ 	.short	0x0002
        /*0092*/ 	.short	0x0010
        /*0094*/ 	.byte	0x00, 0xf4, 0x21, 0x00


	//----- nvinfo : EIATTR_KPARAM_INFO
	.align		4
.L_25:
        /*0098*/ 	.byte	0x04, 0x17
        /*009a*/ 	.short	(.L_27 - .L_26)
.L_26:
        /*009c*/ 	.word	0x00000000
        /*00a0*/ 	.short	0x0001
        /*00a2*/ 	.short	0x0008
        /*00a4*/ 	.byte	0x00, 0xf4, 0x21, 0x00


	//----- nvinfo : EIATTR_KPARAM_INFO
	.align		4
.L_27:
        /*00a8*/ 	.byte	0x04, 0x17
        /*00aa*/ 	.short	(.L_29 - .L_28)
.L_28:
        /*00ac*/ 	.word	0x00000000
        /*00b0*/ 	.short	0x0000
        /*00b2*/ 	.short	0x0000
        /*00b4*/ 	.byte	0x00, 0xf4, 0x21, 0x00


	//----- nvinfo : EIATTR_SPARSE_MMA_MASK
	.align		4
.L_29:
        /*00b8*/ 	.byte	0x03, 0x50
        /*00ba*/ 	.short	0x0000


	//----- nvinfo : EIATTR_MAXREG_COUNT
	.align		4
        /*00bc*/ 	.byte	0x03, 0x1b
        /*00be*/ 	.short	0x00ff


	//----- nvinfo : EIATTR_NUM_BARRIERS
	.align		4
        /*00c0*/ 	.byte	0x02, 0x4c
        /*00c2*/ 	.byte	0x01
	.zero		1


	//----- nvinfo : EIATTR_MERCURY_ISA_VERSION
	.align		4
        /*00c4*/ 	.byte	0x03, 0x5f
        /*00c6*/ 	.short	0x0101


	//----- nvinfo : EIATTR_INT_WARP_WIDE_INSTR_OFFSETS
	.align		4
        /*00c8*/ 	.byte	0x04, 0x31
        /*00ca*/ 	.short	(.L_31 - .L_30)


	//   ....[0]....
.L_30:
        /*00cc*/ 	.word	0x000012f0


	//   ....[1]....
        /*00d0*/ 	.word	0x00001310


	//   ....[2]....
        /*00d4*/ 	.word	0x00001320


	//   ....[3]....
        /*00d8*/ 	.word	0x00001400


	//   ....[4]....
        /*00dc*/ 	.word	0x00001660


	//   ....[5]....
        /*00e0*/ 	.word	0x00001670


	//   ....[6]....
        /*00e4*/ 	.word	0x000016f0


	//   ....[7]....
        /*00e8*/ 	.word	0x00001700


	//   ....[8]....
        /*00ec*/ 	.word	0x00001b30


	//   ....[9]....
        /*00f0*/ 	.word	0x00001b40


	//----- nvinfo : EIATTR_COOP_GROUP_MASK_REGIDS
	.align		4
.L_31:
        /*00f4*/ 	.byte	0x04, 0x29
        /*00f6*/ 	.short	(.L_33 - .L_32)


	//   ....[0]....
.L_32:
        /*00f8*/ 	.word	0xffffffff


	//   ....[1]....
        /*00fc*/ 	.word	0xffffffff


	//   ....[2]....
        /*0100*/ 	.word	0xffffffff


	//----- nvinfo : EIATTR_COOP_GROUP_INSTR_OFFSETS
	.align		4
.L_33:
        /*0104*/ 	.byte	0x04, 0x28
        /*0106*/ 	.short	(.L_35 - .L_34)


	//   ....[0]....
.L_34:
        /*0108*/ 	.word	0x00000150


	//   ....[1]....
        /*010c*/ 	.word	0x00000700


	//   ....[2]....
        /*0110*/ 	.word	0x00000cf0


	//----- nvinfo : EIATTR_MBARRIER_INSTR_OFFSETS
	.align		4
.L_35:
        /*0114*/ 	.byte	0x04, 0x39
        /*0116*/ 	.short	(.L_37 - .L_36)


	//   ....[0]....
.L_36:
        /*0118*/ 	.word	0x00001430
        /*011c*/ 	.word	0x000000ff
        /*0120*/ 	.word	0x00006000
        /*0124*/ 	.short	0x0100
        /*0126*/ 	.byte	0x10
	.zero		1


	//   ....[1]....
        /*0128*/ 	.word	0x00001450
        /*012c*/ 	.word	0x000000ff
        /*0130*/ 	.word	0x00006008
        /*0134*/ 	.short	0x0100
        /*0136*/ 	.byte	0x10
	.zero		1


	//   ....[2]....
        /*0138*/ 	.word	0x00001480
        /*013c*/ 	.word	0x000000ff
        /*0140*/ 	.word	0x00006010
        /*0144*/ 	.short	0x0100
        /*0146*/ 	.byte	0x10
	.zero		1


	//   ....[3]....
        /*0148*/ 	.word	0x000017e0
        /*014c*/ 	.word	0x000000ff
        /*0150*/ 	.word	0x00006000
        /*0154*/ 	.short	0x010a
        /*0156*/ 	.byte	0x21
	.zero		1


	//   ....[4]....
        /*0158*/ 	.word	0x00001a70
        /*015c*/ 	.word	0x000000ff
        /*0160*/ 	.word	0x00006000
        /*0164*/ 	.short	0x0108
        /*0166*/ 	.byte	0x10
	.zero		1


	//   ....[5]....
        /*0168*/ 	.word	0x00001b10
        /*016c*/ 	.word	0x000000ff
        /*0170*/ 	.word	0x00006008
        /*0174*/ 	.short	0x0108
        /*0176*/ 	.byte	0x10
	.zero		1


	//   ....[6]....
        /*0178*/ 	.word	0x00001b70
        /*017c*/ 	.word	0x000000ff
        /*0180*/ 	.word	0x00006010
        /*0184*/ 	.short	0x0108
        /*0186*/ 	.byte	0x10
	.zero		1


	//   ....[7]....
        /*0188*/ 	.word	0x00001c20
        /*018c*/ 	.word	0x000000ff
        /*0190*/ 	.word	0x00006000
        /*0194*/ 	.short	0x010a
        /*0196*/ 	.byte	0x21
	.zero		1


	//----- nvinfo : EIATTR_NUM_MBARRIERS
	.align		4
.L_37:
        /*0198*/ 	.byte	0x03, 0x38
        /*019a*/ 	.short	0x0003


	//----- nvinfo : EIATTR_EXIT_INSTR_OFFSETS
	.align		4
        /*019c*/ 	.byte	0x04, 0x1c
        /*019e*/ 	.short	(.L_39 - .L_38)


	//   ....[0]....
.L_38:
        /*01a0*/ 	.word	0x00001c10


	//----- nvinfo : EIATTR_REQNTID
	.align		4
.L_39:
        /*01a4*/ 	.byte	0x04, 0x10
        /*01a6*/ 	.short	(.L_41 - .L_40)
.L_40:
        /*01a8*/ 	.word	0x00000100
        /*01ac*/ 	.word	0x00000001
        /*01b0*/ 	.word	0x00000001


	//----- nvinfo : EIATTR_CRS_STACK_SIZE
	.align		4
.L_41:
        /*01b4*/ 	.byte	0x04, 0x1e
        /*01b6*/ 	.short	(.L_43 - .L_42)
.L_42:
        /*01b8*/ 	.word	0x00000000


	//----- nvinfo : EIATTR_CBANK_PARAM_SIZE
	.align		4
.L_43:
        /*01bc*/ 	.byte	0x03, 0x19
        /*01be*/ 	.short	0x0050


	//----- nvinfo : EIATTR_PARAM_CBANK
	.align		4
        /*01c0*/ 	.byte	0x04, 0x0a
        /*01c2*/ 	.short	(.L_45 - .L_44)
	.align		4
.L_44:
        /*01c4*/ 	.word	index@(.nv.constant0.gluon_wgmma)
        /*01c8*/ 	.short	0x0210
        /*01ca*/ 	.short	0x0050


	//----- nvinfo : EIATTR_SW_WAR
	.align		4
.L_45:
        /*01cc*/ 	.byte	0x04, 0x36
        /*01ce*/ 	.short	(.L_47 - .L_46)
.L_46:
        /*01d0*/ 	.word	0x00000008
.L_47:


//--------------------- .nv.callgraph             --------------------------
	.section	.nv.callgraph,"",@"SHT_CUDA_CALLGRAPH"
	.align	4
	.sectionentsize	8
	.align		4
        /*0000*/ 	.word	0x00000000
	.align		4
        /*0004*/ 	.word	0xffffffff
	.align		4
        /*0008*/ 	.word	0x00000000
	.align		4
        /*000c*/ 	.word	0xfffffffe
	.align		4
        /*0010*/ 	.word	0x00000000
	.align		4
        /*0014*/ 	.word	0xfffffffd
	.align		4
        /*0018*/ 	.word	0x00000000
	.align		4
        /*001c*/ 	.word	0xfffffffc


//--------------------- .text.gluon_wgmma         --------------------------
	.section	.text.gluon_wgmma,"ax",@progbits
	.align	128
        .global         gluon_wgmma
        .type           gluon_wgmma,@function
        .size           gluon_wgmma,(.L_x_52 - gluon_wgmma)
        .other          gluon_wgmma,@"STO_CUDA_ENTRY STV_DEFAULT"
gluon_wgmma:
.text.gluon_wgmma:
[----:B------:R-:W-:Y:S01]  /*0000*/  LDC R1, c[0x0][0x28] ;  /* 0x00000a00ff017b82 */ /* 0x000fe20000000800 */
[----:B------:R-:W1:Y:S07]  /*0010*/  S2R R0, SR_TID.X ;  /* 0x0000000000007919 */ /* 0x000e6e0000002100 */
[----:B------:R-:W2:Y:S01]  /*0020*/  S2UR UR4, SR_CgaCtaId ;  /* 0x00000000000479c3 */ /* 0x000ea20000008800 */
[----:B------:R-:W-:Y:S01]  /*0030*/  UMOV UR16, 0x400 ;  /* 0x0000040000107882 */ /* 0x000fe20000000000 */
[----:B------:R-:W-:Y:S01]  /*0040*/  ULDC UR6, c[0x0][0xc] ;  /* 0x0000030000067ab9 */ /* 0x000fe20000000800 */
[----:B------:R-:W-:Y:S01]  /*0050*/  ULDC.64 UR28, c[0x0][0x250] ;  /* 0x00009400001c7ab9 */ /* 0x000fe20000000a00 */
[----:B------:R-:W-:Y:S04]  /*0060*/  BSSY B0, `(.L_x_0) ;  /* 0x000001f000007945 */ /* 0x000fe80003800000 */
[----:B------:R-:W3:Y:S08]  /*0070*/  LDC R2, c[0x0][0x228] ;  /* 0x00008a00ff027b82 */ /* 0x000ef00000000800 */
[----:B------:R-:W4:Y:S08]  /*0080*/  LDC R7, c[0x0][0x230] ;  /* 0x00008c00ff077b82 */ /* 0x000f300000000800 */
[----:B------:R-:W-:Y:S01]  /*0090*/  S2UR UR30, SR_CTAID.Y ;  /* 0x00000000001e79c3 */ /* 0x000fe20000002600 */
[----:B--2---:R-:W-:-:S03]  /*00a0*/  ULEA UR16, UR4, UR16, 0x18 ;  /* 0x0000001004107291 */ /* 0x004fc6000f8ec03f */
[----:B------:R-:W-:Y:S01]  /*00b0*/  ULDC UR4, c[0x0][0x10] ;  /* 0x0000040000047ab9 */ /* 0x000fe20000000800 */
[----:B-1----:R-:W-:-:S03]  /*00c0*/  LOP3.LUT R6, R0, 0xff, RZ, 0xc0, !PT ;  /* 0x000000ff00067812 */ /* 0x002fc600078ec0ff */
[----:B------:R-:W1:Y:S01]  /*00d0*/  S2UR UR5, SR_CTAID.Z ;  /* 0x00000000000579c3 */ /* 0x000e620000002700 */
[----:B---3--:R-:W-:Y:S01]  /*00e0*/  VIADD R2, R2, 0xffffffff ;  /* 0xffffffff02027836 */ /* 0x008fe20000000000 */
[C---:B------:R-:W-:Y:S02]  /*00f0*/  ISETP.GE.U32.AND P0, PT, R6.reuse, 0x20, PT ;  /* 0x000000200600780c */ /* 0x040fe40003f06070 */
[C---:B------:R-:W-:Y:S02]  /*0100*/  ISETP.NE.U32.AND P2, PT, R6.reuse, RZ, PT ;  /* 0x000000ff0600720c */ /* 0x040fe40003f45070 */
[----:B------:R-:W-:Y:S02]  /*0110*/  LEA R8, R6, UR16, 0x2 ;  /* 0x0000001006087c11 */ /* 0x000fe4000f8e10ff */
[----:B------:R-:W2:Y:S01]  /*0120*/  S2UR UR31, SR_CTAID.X ;  /* 0x00000000001f79c3 */ /* 0x000ea20000002500 */
[----:B----4-:R-:W-:-:S06]  /*0130*/  VIADD R11, R7, 0xffffffff ;  /* 0xffffffff070b7836 */ /* 0x010fcc0000000000 */
[----:B------:R3:W-:Y:S01]  /*0140*/  @!P0 STS [R8], RZ ;  /* 0x000000ff08008388 */ /* 0x0007e20000000800 */
[----:B------:R-:W-:-:S03]  /*0150*/  NOP ;  /* 0x0000000000007918 */ /* 0x000fc60000000000 */
[----:B------:R3:W-:Y:S01]  /*0160*/  @!P2 STS [UR16+0x24], R2 ;  /* 0x00002402ff00a988 */ /* 0x0007e20008000810 */
[----:B-1----:R-:W-:-:S03]  /*0170*/  UIMAD UR4, UR5, UR4, UR30 ;  /* 0x00000004050472a4 */ /* 0x002fc6000f8e021e */
[----:B------:R3:W-:Y:S01]  /*0180*/  @!P2 STS [UR16+0x20], R11 ;  /* 0x0000200bff00a988 */ /* 0x0007e20008000810 */
[----:B--2---:R-:W-:-:S04]  /*0190*/  UIMAD UR4, UR4, UR6, UR31 ;  /* 0x00000006040472a4 */ /* 0x004fc8000f8e021f */
[----:B------:R-:W-:-:S03]  /*01a0*/  UIMAD UR5, UR4, 0x180, URZ ;  /* 0x00000180040578a4 */ /* 0x000fc6000f8e023f */
[----:B------:R-:W-:Y:S01]  /*01b0*/  UMOV UR4, URZ ;  /* 0x0000003f00047c82 */ /* 0x000fe20008000000 */
[----:B------:R-:W-:-:S04]  /*01c0*/  UIADD3 UR24, UP0, UR5, UR28, URZ ;  /* 0x0000001c05187290 */ /* 0x000fc8000ff1e03f */
[----:B------:R-:W-:Y:S01]  /*01d0*/  ULEA.HI.X.SX32 UR25, UR5, UR29, 0x1, UP0 ;  /* 0x0000001d05197291 */ /* 0x000fe200080f0e3f */
[----:B---3--:R-:W-:Y:S11]  /*01e0*/  @P2 BRA `(.L_x_1) ;  /* 0x0000000000182947 */ /* 0x008ff60003800000 */
[----:B------:R-:W1:Y:S01]  /*01f0*/  LDS R3, [UR16+0x8] ;  /* 0x00000810ff037984 */ /* 0x000e620008000800 */
[----:B------:R-:W2:Y:S01]  /*0200*/  LDC.64 R12, c[0x0][0x210] ;  /* 0x00008400ff0c7b82 */ /* 0x000ea20000000a00 */
[----:B------:R-:W-:Y:S02]  /*0210*/  IMAD.MOV.U32 R4, RZ, RZ, 0x70 ;  /* 0x00000070ff047424 */ /* 0x000fe400078e00ff */
[----:B--2---:R2:W-:Y:S03]  /*0220*/  STS.64 [UR16], R12 ;  /* 0x0000000cff007988 */ /* 0x0045e60008000a10 */
[----:B-1----:R-:W-:-:S05]  /*0230*/  LOP3.LUT R3, R3, 0x10, R4, 0xd8, !PT ;  /* 0x0000001003037812 */ /* 0x002fca00078ed804 */
[----:B------:R2:W-:Y:S02]  /*0240*/  STS [UR16+0x8], R3 ;  /* 0x00000803ff007988 */ /* 0x0005e40008000810 */
.L_x_1:
[----:B------:R-:W-:Y:S05]  /*0250*/  BSYNC B0 ;  /* 0x0000000000007941 */ /* 0x000fea0003800000 */
.L_x_0:
[----:B------:R-:W-:Y:S04]  /*0260*/  BSSY B0, `(.L_x_2) ;  /* 0x000000a000007945 */ /* 0x000fe80003800000 */
[----:B------:R-:W-:Y:S05]  /*0270*/  @P2 BRA `(.L_x_3) ;  /* 0x0000000000202947 */ /* 0x000fea0003800000 */
[----:B--2---:R-:W1:Y:S01]  /*0280*/  LDS R3, [UR16+0x34] ;  /* 0x00003410ff037984 */ /* 0x004e620008000800 */
[----:B------:R-:W-:Y:S02]  /*0290*/  IMAD.MOV.U32 R4, RZ, RZ, 0x1f000000 ;  /* 0x1f000000ff047424 */ /* 0x000fe400078e00ff */
[----:B------:R-:W-:Y:S01]  /*02a0*/  @!P2 IMAD.MOV.U32 R5, RZ, RZ, 0x3f ;  /* 0x0000003fff05a424 */ /* 0x000fe200078e00ff */
[----:B------:R-:W2:Y:S02]  /*02b0*/  @!P2 LDS R10, [UR16+0x38] ;  /* 0x00003810ff0aa984 */ /* 0x000ea40008000800 */
[----:B-1----:R-:W-:Y:S02]  /*02c0*/  LOP3.LUT R3, R3, 0xff000000, R4, 0xb8, !PT ;  /* 0xff00000003037812 */ /* 0x002fe400078eb804 */
[----:B--2---:R-:W-:-:S03]  /*02d0*/  @!P2 LOP3.LUT R4, R10, 0xff, R5, 0xb8, !PT ;  /* 0x000000ff0a04a812 */ /* 0x004fc600078eb805 */
[----:B------:R1:W-:Y:S04]  /*02e0*/  STS [UR16+0x34], R3 ;  /* 0x00003403ff007988 */ /* 0x0003e80008000810 */
[----:B------:R1:W-:Y:S02]  /*02f0*/  @!P2 STS [UR16+0x38], R4 ;  /* 0x00003804ff00a988 */ /* 0x0003e40008000810 */
.L_x_3:
[----:B------:R-:W-:Y:S05]  /*0300*/  BSYNC B0 ;  /* 0x0000000000007941 */ /* 0x000fea0003800000 */
.L_x_2:
[----:B------:R-:W-:Y:S04]  /*0310*/  BSSY B0, `(.L_x_4) ;  /* 0x000000e000007945 */ /* 0x000fe80003800000 */
[----:B------:R-:W-:Y:S05]  /*0320*/  @P2 BRA `(.L_x_5) ;  /* 0x0000000000302947 */ /* 0x000fea0003800000 */
[----:B-1----:R-:W1:Y:S01]  /*0330*/  LDS R4, [UR16+0x34] ;  /* 0x00003410ff047984 */ /* 0x002e620008000800 */
[----:B--2---:R-:W2:Y:S03]  /*0340*/  LDC.64 R12, c[0x0][0x238] ;  /* 0x00008e00ff0c7b82 */ /* 0x004ea60000000a00 */
[----:B------:R-:W3:Y:S01]  /*0350*/  LDS R3, [UR16+0x1c] ;  /* 0x00001c10ff037984 */ /* 0x000ee20008000800 */
[C---:B--2---:R-:W-:Y:S01]  /*0360*/  SHF.L.U64.HI R10, R12.reuse, 0x1, R13 ;  /* 0x000000010c0a7819 */ /* 0x044fe2000001020d */
[----:B------:R-:W-:-:S03]  /*0370*/  IMAD.SHL.U32 R5, R12, 0x2, RZ ;  /* 0x000000020c057824 */ /* 0x000fc600078e00ff */
[--C-:B------:R-:W-:Y:S02]  /*0380*/  SHF.R.U32.HI R12, RZ, 0x4, R10.reuse ;  /* 0x00000004ff0c7819 */ /* 0x100fe4000001160a */
[----:B------:R-:W-:-:S05]  /*0390*/  SHF.R.U64 R5, R5, 0x4, R10 ;  /* 0x0000000405057819 */ /* 0x000fca000000120a */
[----:B------:R4:W-:Y:S01]  /*03a0*/  STS [UR16+0xc], R5 ;  /* 0x00000c05ff007988 */ /* 0x0009e20008000810 */
[----:B-1----:R-:W-:Y:S02]  /*03b0*/  LOP3.LUT R4, R4, 0x7, RZ, 0xb8, !PT ;  /* 0x0000000704047812 */ /* 0x002fe400078eb8ff */
[----:B---3--:R-:W-:-:S03]  /*03c0*/  LOP3.LUT R3, R3, 0xf, R12, 0xb8, !PT ;  /* 0x0000000f03037812 */ /* 0x008fc600078eb80c */
[----:B------:R4:W-:Y:S04]  /*03d0*/  STS [UR16+0x34], R4 ;  /* 0x00003404ff007988 */ /* 0x0009e80008000810 */
[----:B------:R4:W-:Y:S02]  /*03e0*/  STS [UR16+0x1c], R3 ;  /* 0x00001c03ff007988 */ /* 0x0009e40008000810 */
.L_x_5:
[----:B------:R-:W-:Y:S05]  /*03f0*/  BSYNC B0 ;  /* 0x0000000000007941 */ /* 0x000fea0003800000 */
.L_x_4:
[----:B------:R-:W-:Y:S04]  /*0400*/  BSSY B1, `(.L_x_6) ;  /* 0x000001a000017945 */ /* 0x000fe80003800000 */
[----:B------:R-:W-:Y:S04]  /*0410*/  BSSY B0, `(.L_x_7) ;  /* 0x0000015000007945 */ /* 0x000fe80003800000 */
[----:B------:R-:W-:Y:S05]  /*0420*/  @P2 BRA `(.L_x_8) ;  /* 0x0000000000202947 */ /* 0x000fea0003800000 */
[----:B-12-4-:R-:W1:Y:S02]  /*0430*/  LDS R3, [UR16+0x34] ;  /* 0x00003410ff037984 */ /* 0x016e640008000800 */
[----:B-1----:R-:W-:-:S05]  /*0440*/  LOP3.LUT R3, R3, 0x38, RZ, 0xb8, !PT ;  /* 0x0000003803037812 */ /* 0x002fca00078eb8ff */
[----:B------:R1:W-:Y:S01]  /*0450*/  STS [UR16+0x34], R3 ;  /* 0x00003403ff007988 */ /* 0x0003e20008000810 */
[----:B------:R-:W-:Y:S05]  /*0460*/  @P2 BRA `(.L_x_9) ;  /* 0x0000000000202947 */ /* 0x000fea0003800000 */
[----:B-1----:R-:W1:Y:S01]  /*0470*/  LDS R3, [UR16+0x8] ;  /* 0x00000810ff037984 */ /* 0x002e620008000800 */
[----:B------:R-:W-:-:S05]  /*0480*/  IMAD.MOV.U32 R4, RZ, RZ, 0x780 ;  /* 0x00000780ff047424 */ /* 0x000fca00078e00ff */
[----:B-1----:R-:W-:-:S05]  /*0490*/  LOP3.LUT R3, R3, 0x500, R4, 0xd8, !PT ;  /* 0x0000050003037812 */ /* 0x002fca00078ed804 */
[----:B------:R3:W-:Y:S02]  /*04a0*/  STS [UR16+0x8], R3 ;  /* 0x00000803ff007988 */ /* 0x0007e40008000810 */
.L_x_8:
[----:B------:R-:W-:Y:S05]  /*04b0*/  @P2 BRA `(.L_x_10) ;  /* 0x0000000000282947 */ /* 0x000fea0003800000 */
[----:B-1234-:R-:W1:Y:S02]  /*04c0*/  LDS R3, [UR16+0x8] ;  /* 0x00000810ff037984 */ /* 0x01ee640008000800 */
[----:B-1----:R-:W-:-:S05]  /*04d0*/  LOP3.LUT R3, R3, 0x1800, RZ, 0xb8, !PT ;  /* 0x0000180003037812 */ /* 0x002fca00078eb8ff */
[----:B------:R2:W-:Y:S02]  /*04e0*/  STS [UR16+0x8], R3 ;  /* 0x00000803ff007988 */ /* 0x0005e40008000810 */
.L_x_9:
[----:B------:R-:W-:Y:S05]  /*04f0*/  @P2 BREAK B0 ;  /* 0x0000000000002942 */ /* 0x000fea0003800000 */
[----:B------:R-:W-:Y:S05]  /*0500*/  @P2 BRA `(.L_x_11) ;  /* 0x0000000000242947 */ /* 0x000fea0003800000 */
[----:B------:R-:W3:Y:S01]  /*0510*/  LDS R4, [UR16+0x8] ;  /* 0x00000810ff047984 */ /* 0x000ee20008000800 */
[----:B-12---:R-:W-:-:S05]  /*0520*/  IMAD.MOV.U32 R3, RZ, RZ, 0x6000 ;  /* 0x00006000ff037424 */ /* 0x006fca00078e00ff */
[----:B---3--:R-:W-:-:S04]  /*0530*/  LOP3.LUT R3, R4, 0x4000, R3, 0xd8, !PT ;  /* 0x0000400004037812 */ /* 0x008fc800078ed803 */
[----:B------:R-:W-:-:S05]  /*0540*/  LOP3.LUT R3, R3, 0x400000, RZ, 0xb8, !PT ;  /* 0x0040000003037812 */ /* 0x000fca00078eb8ff */
[----:B------:R5:W-:Y:S02]  /*0550*/  STS [UR16+0x8], R3 ;  /* 0x00000803ff007988 */ /* 0x000be40008000810 */
.L_x_10:
[----:B------:R-:W-:Y:S05]  /*0560*/  BSYNC B0 ;  /* 0x0000000000007941 */ /* 0x000fea0003800000 */
.L_x_7:
[----:B-12345:R-:W1:Y:S02]  /*0570*/  @!P2 LDS R3, [UR16+0x8] ;  /* 0x00000810ff03a984 */ /* 0x03ee640008000800 */
[----:B-1----:R-:W-:-:S05]  /*0580*/  @!P2 LOP3.LUT R3, R3, 0x8000, RZ, 0xb8, !PT ;  /* 0x000080000303a812 */ /* 0x002fca00078eb8ff */
[----:B------:R3:W-:Y:S02]  /*0590*/  @!P2 STS [UR16+0x8], R3 ;  /* 0x00000803ff00a988 */ /* 0x0007e40008000810 */
.L_x_11:
[----:B------:R-:W-:Y:S05]  /*05a0*/  BSYNC B1 ;  /* 0x0000000000017941 */ /* 0x000fea0003800000 */
.L_x_6:
[----:B------:R-:W-:Y:S05]  /*05b0*/  WARPSYNC.ALL ;  /* 0x0000000000007948 */ /* 0x000fea0003800000 */
[----:B------:R-:W-:Y:S05]  /*05c0*/  @P0 BRA `(.L_x_12) ;  /* 0x0000000000280947 */ /* 0x000fea0003800000 */
[----:B-123--:R-:W1:Y:S01]  /*05d0*/  S2R R3, SR_LANEID ;  /* 0x0000000000037919 */ /* 0x00ee620000000000 */
[----:B------:R-:W-:Y:S05]  /*05e0*/  WARPSYNC.ALL ;  /* 0x0000000000007948 */ /* 0x000fea0003800000 */
[----:B-1----:R-:W-:-:S05]  /*05f0*/  IMAD.SHL.U32 R3, R3, 0x4, RZ ;  /* 0x0000000403037824 */ /* 0x002fca00078e00ff */
[----:B------:R-:W1:Y:S01]  /*0600*/  LDS R9, [R3+UR16] ;  /* 0x0000001003097984 */ /* 0x000e620008000800 */
[----:B------:R-:W-:-:S05]  /*0610*/  IADD3 R4, P1, R3, UR24, RZ ;  /* 0x0000001803047c10 */ /* 0x000fca000ff3e0ff */
[----:B------:R-:W-:-:S05]  /*0620*/  IMAD.X R5, RZ, RZ, UR25, P1 ;  /* 0x00000019ff057e24 */ /* 0x000fca00088e06ff */
[----:B-1----:R4:W5:Y:S01]  /*0630*/  ATOMG.E.EXCH.STRONG.GPU PT, RZ, [R4], R9 ;  /* 0x0000000904ff73a8 */ /* 0x00296200041ee100 */
[----:B------:R-:W-:-:S04]  /*0640*/  DEPBAR {5,4,3,2,1,0} ;  /* 0x0000003f0000791a */ /* 0x000fc80000000000 */
[----:B------:R4:W-:Y:S01]  /*0650*/  UTMACCTL.IV [UR24] ;  /* 0x00000000180079b9 */ /* 0x0009e20008000000 */
[----:B------:R-:W-:Y:S01]  /*0660*/  NOP ;  /* 0x0000000000007918 */ /* 0x000fe20000000000 */
.L_x_12:
[----:B------:R-:W-:Y:S05]  /*0670*/  @P0 BRA `(.L_x_13) ;  /* 0x00000000000c0947 */ /* 0x000fea0003800000 */
[----:B------:R0:W-:Y:S01]  /*0680*/  UTMACMDFLUSH ;  /* 0x00000000000079b7 */ /* 0x0001e20000000000 */
[----:B------:R-:W-:Y:S05]  /*0690*/  @P0 BRA `(.L_x_13) ;  /* 0x0000000000040947 */ /* 0x000fea0003800000 */
[----:B------:R-:W-:-:S04]  /*06a0*/  DEPBAR.LE SB0, 0x0 ;  /* 0x000080000000791a */ /* 0x000fc80000000000 */
.L_x_13:
[----:B------:R-:W-:Y:S05]  /*06b0*/  WARPSYNC.ALL ;  /* 0x0000000000007948 */ /* 0x000fea0003800000 */
[----:B-----5:R-:W-:Y:S06]  /*06c0*/  BAR.SYNC.DEFER_BLOCKING 0x0 ;  /* 0x0000000000007b1d */ /* 0x020fec0000010000 */
[----:B------:R-:W-:Y:S02]  /*06d0*/  BSSY B1, `(.L_x_14) ;  /* 0x000000b000017945 */ /* 0x000fe40003800000 */
[----:B------:R-:W-:Y:S06]  /*06e0*/  BAR.SYNC.DEFER_BLOCKING 0x0 ;  /* 0x0000000000007b1d */ /* 0x000fec0000010000 */
[----:B------:R5:W-:Y:S01]  /*06f0*/  @!P0 STS [R8], RZ ;  /* 0x000000ff08008388 */ /* 0x000be20000000800 */
[----:B------:R-:W-:Y:S01]  /*0700*/  NOP ;  /* 0x0000000000007918 */ /* 0x000fe20000000000 */
[----:B------:R-:W-:Y:S05]  /*0710*/  @P2 BRA `(.L_x_15) ;  /* 0x0000000000182947 */ /* 0x000fea0003800000 */
[----:B-123--:R-:W1:Y:S01]  /*0720*/  LDS R3, [UR16+0x8] ;  /* 0x00000810ff037984 */ /* 0x00ee620008000800 */
[----:B------:R-:W2:Y:S01]  /*0730*/  LDC.64 R12, c[0x0][0x218] ;  /* 0x00008600ff0c7b82 */ /* 0x000ea20000000a00 */
[----:B----4-:R-:W-:Y:S02]  /*0740*/  IMAD.MOV.U32 R4, RZ, RZ, 0x70 ;  /* 0x00000070ff047424 */ /* 0x010fe400078e00ff */
[----:B--2---:R2:W-:Y:S03]  /*0750*/  STS.64 [UR16], R12 ;  /* 0x0000000cff007988 */ /* 0x0045e60008000a10 */
[----:B-1----:R-:W-:-:S05]  /*0760*/  LOP3.LUT R3, R3, 0x10, R4, 0xd8, !PT ;  /* 0x0000001003037812 */ /* 0x002fca00078ed804 */
[----:B------:R2:W-:Y:S02]  /*0770*/  STS [UR16+0x8], R3 ;  /* 0x00000803ff007988 */ /* 0x0005e40008000810 */
.L_x_15:
[----:B----4-:R-:W-:Y:S05]  /*0780*/  BSYNC B1 ;  /* 0x0000000000017941 */ /* 0x010fea0003800000 */
.L_x_14:
[----:B------:R-:W-:Y:S04]  /*0790*/  BSSY B2, `(.L_x_16) ;  /* 0x000000f000027945 */ /* 0x000fe80003800000 */
[----:B------:R-:W-:Y:S04]  /*07a0*/  BSSY B1, `(.L_x_17) ;  /* 0x000000c000017945 */ /* 0x000fe80003800000 */
[----:B------:R-:W-:Y:S05]  /*07b0*/  @P2 BRA `(.L_x_18) ;  /* 0x0000000000282947 */ /* 0x000fea0003800000 */
[----:B-123--:R-:W1:Y:S01]  /*07c0*/  LDS R3, [UR16+0x34] ;  /* 0x00003410ff037984 */ /* 0x00ee620008000800 */
[----:B------:R-:W-:Y:S01]  /*07d0*/  IMAD.MOV.U32 R4, RZ, RZ, 0x1f000000 ;  /* 0x1f000000ff047424 */ /* 0x000fe200078e00ff */
[----:B------:R-:W-:Y:S05]  /*07e0*/  @P2 BREAK B1 ;  /* 0x0000000000012942 */ /* 0x000fea0003800000 */
[----:B-1----:R-:W-:-:S05]  /*07f0*/  LOP3.LUT R3, R3, 0xff000000, R4, 0xb8, !PT ;  /* 0xff00000003037812 */ /* 0x002fca00078eb804 */
[----:B------:R1:W-:Y:S01]  /*0800*/  STS [UR16+0x34], R3 ;  /* 0x00003403ff007988 */ /* 0x0003e20008000810 */
[----:B------:R-:W-:Y:S05]  /*0810*/  @P2 BRA `(.L_x_19) ;  /* 0x0000000000182947 */ /* 0x000fea0003800000 */
[----:B-1----:R-:W1:Y:S01]  /*0820*/  LDS R3, [UR16+0x38] ;  /* 0x00003810ff037984 */ /* 0x002e620008000800 */
[----:B------:R-:W-:-:S05]  /*0830*/  IMAD.MOV.U32 R4, RZ, RZ, 0x3f ;  /* 0x0000003fff047424 */ /* 0x000fca00078e00ff */
[----:B-1----:R-:W-:-:S05]  /*0840*/  LOP3.LUT R3, R3, 0xff, R4, 0xb8, !PT ;  /* 0x000000ff03037812 */ /* 0x002fca00078eb804 */
[----:B------:R4:W-:Y:S02]  /*0850*/  STS [UR16+0x38], R3 ;  /* 0x00003803ff007988 */ /* 0x0009e40008000810 */
.L_x_18:
[----:B------:R-:W-:Y:S05]  /*0860*/  BSYNC B1 ;  /* 0x0000000000017941 */ /* 0x000fea0003800000 */
.L_x_17:
[----:B------:R1:W-:Y:S02]  /*0870*/  @!P2 STS [UR16+0x20], R11 ;  /* 0x0000200bff00a988 */ /* 0x0003e40008000810 */
.L_x_19:
[----:B------:R-:W-:Y:S05]  /*0880*/  BSYNC B2 ;  /* 0x0000000000027941 */ /* 0x000fea0003800000 */
.L_x_16:
[----:B------:R-:W-:Y:S05]  /*0890*/  WARPSYNC.ALL ;  /* 0x0000000000007948 */ /* 0x000fea0003800000 */
[----:B-1234-:R-:W1:Y:S01]  /*08a0*/  LDC R3, c[0x0][0x22c] ;  /* 0x00008b00ff037b82 */ /* 0x01ee620000000800 */
[----:B------:R-:W-:Y:S01]  /*08b0*/  BSSY B2, `(.L_x_20) ;  /* 0x0000010000027945 */ /* 0x000fe20003800000 */
[----:B-1----:R-:W-:-:S05]  /*08c0*/  VIADD R3, R3, 0xffffffff ;  /* 0xffffffff03037836 */ /* 0x002fca0000000000 */
[----:B------:R1:W-:Y:S01]  /*08d0*/  @!P2 STS [UR16+0x24], R3 ;  /* 0x00002403ff00a988 */ /* 0x0003e20008000810 */
[----:B------:R-:W-:Y:S05]  /*08e0*/  @P2 BRA `(.L_x_21) ;  /* 0x0000000000302947 */ /* 0x000fea0003800000 */
[----:B------:R-:W2:Y:S01]  /*08f0*/  LDS R5, [UR16+0x34] ;  /* 0x00003410ff057984 */ /* 0x000ea20008000800 */
[----:B------:R-:W3:Y:S03]  /*0900*/  LDC.64 R12, c[0x0][0x240] ;  /* 0x00009000ff0c7b82 */ /* 0x000ee60000000a00 */
[----:B------:R-:W4:Y:S01]  /*0910*/  LDS R4, [UR16+0x1c] ;  /* 0x00001c10ff047984 */ /* 0x000f220008000800 */
[C---:B---3--:R-:W-:Y:S01]  /*0920*/  SHF.L.U64.HI R10, R12.reuse, 0x1, R13 ;  /* 0x000000010c0a7819 */ /* 0x048fe2000001020d */
[----:B------:R-:W-:-:S03]  /*0930*/  IMAD.SHL.U32 R9, R12, 0x2, RZ ;  /* 0x000000020c097824 */ /* 0x000fc600078e00ff */
[--C-:B------:R-:W-:Y:S02]  /*0940*/  SHF.R.U32.HI R11, RZ, 0x4, R10.reuse ;  /* 0x00000004ff0b7819 */ /* 0x100fe4000001160a */
[----:B------:R-:W-:-:S05]  /*0950*/  SHF.R.U64 R9, R9, 0x4, R10 ;  /* 0x0000000409097819 */ /* 0x000fca000000120a */
[----:B------:R3:W-:Y:S01]  /*0960*/  STS [UR16+0xc], R9 ;  /* 0x00000c09ff007988 */ /* 0x0007e20008000810 */
[----:B--2---:R-:W-:Y:S02]  /*0970*/  LOP3.LUT R5, R5, 0x7, RZ, 0xb8, !PT ;  /* 0x0000000705057812 */ /* 0x004fe400078eb8ff */
[----:B----4-:R-:W-:-:S03]  /*0980*/  LOP3.LUT R4, R4, 0xf, R11, 0xb8, !PT ;  /* 0x0000000f04047812 */ /* 0x010fc600078eb80b */
[----:B------:R3:W-:Y:S04]  /*0990*/  STS [UR16+0x34], R5 ;  /* 0x00003405ff007988 */ /* 0x0007e80008000810 */
[----:B------:R3:W-:Y:S02]  /*09a0*/  STS [UR16+0x1c], R4 ;  /* 0x00001c04ff007988 */ /* 0x0007e40008000810 */
.L_x_21:
[----:B------:R-:W-:Y:S05]  /*09b0*/  BSYNC B2 ;  /* 0x0000000000027941 */ /* 0x000fea0003800000 */
.L_x_20:
[----:B------:R-:W-:Y:S04]  /*09c0*/  BSSY B3, `(.L_x_22) ;  /* 0x000001a000037945 */ /* 0x000fe80003800000 */
[----:B------:R-:W-:Y:S04]  /*09d0*/  BSSY B2, `(.L_x_23) ;  /* 0x0000015000027945 */ /* 0x000fe80003800000 */
[----:B------:R-:W-:Y:S05]  /*09e0*/  @P2 BRA `(.L_x_24) ;  /* 0x0000000000202947 */ /* 0x000fea0003800000 */
[----:B---3--:R-:W2:Y:S02]  /*09f0*/  LDS R4, [UR16+0x34] ;  /* 0x00003410ff047984 */ /* 0x008ea40008000800 */
[----:B--2---:R-:W-:-:S05]  /*0a00*/  LOP3.LUT R4, R4, 0x38, RZ, 0xb8, !PT ;  /* 0x0000003804047812 */ /* 0x004fca00078eb8ff */
[----:B------:R2:W-:Y:S01]  /*0a10*/  STS [UR16+0x34], R4 ;  /* 0x00003404ff007988 */ /* 0x0005e20008000810 */
[----:B------:R-:W-:Y:S05]  /*0a20*/  @P2 BRA `(.L_x_25) ;  /* 0x0000000000202947 */ /* 0x000fea0003800000 */
[----:B--2---:R-:W2:Y:S01]  /*0a30*/  LDS R4, [UR16+0x8] ;  /* 0x00000810ff047984 */ /* 0x004ea20008000800 */
[----:B------:R-:W-:-:S05]  /*0a40*/  IMAD.MOV.U32 R5, RZ, RZ, 0x780 ;  /* 0x00000780ff057424 */ /* 0x000fca00078e00ff */
[----:B--2---:R-:W-:-:S05]  /*0a50*/  LOP3.LUT R4, R4, 0x500, R5, 0xd8, !PT ;  /* 0x0000050004047812 */ /* 0x004fca00078ed805 */
[----:B------:R2:W-:Y:S02]  /*0a60*/  STS [UR16+0x8], R4 ;  /* 0x00000804ff007988 */ /* 0x0005e40008000810 */
.L_x_24:
[----:B------:R-:W-:Y:S05]  /*0a70*/  @P2 BRA `(.L_x_26) ;  /* 0x0000000000282947 */ /* 0x000fea0003800000 */
[----:B--23--:R-:W2:Y:S02]  /*0a80*/  LDS R4, [UR16+0x8] ;  /* 0x00000810ff047984 */ /* 0x00cea40008000800 */
[----:B--2---:R-:W-:-:S05]  /*0a90*/  LOP3.LUT R4, R4, 0x1800, RZ, 0xb8, !PT ;  /* 0x0000180004047812 */ /* 0x004fca00078eb8ff */
[----:B------:R3:W-:Y:S02]  /*0aa0*/  STS [UR16+0x8], R4 ;  /* 0x00000804ff007988 */ /* 0x0007e40008000810 */
.L_x_25:
[----:B------:R-:W-:Y:S05]  /*0ab0*/  @P2 BREAK B2 ;  /* 0x0000000000022942 */ /* 0x000fea0003800000 */
[----:B------:R-:W-:Y:S05]  /*0ac0*/  @P2 BRA `(.L_x_27) ;  /* 0x0000000000242947 */ /* 0x000fea0003800000 */
[----:B--23--:R-:W2:Y:S01]  /*0ad0*/  LDS R4, [UR16+0x8] ;  /* 0x00000810ff047984 */ /* 0x00cea20008000800 */
[----:B------:R-:W-:-:S05]  /*0ae0*/  IMAD.MOV.U32 R5, RZ, RZ, 0x6000 ;  /* 0x00006000ff057424 */ /* 0x000fca00078e00ff */
[----:B--2---:R-:W-:-:S04]  /*0af0*/  LOP3.LUT R4, R4, 0x4000, R5, 0xd8, !PT ;  /* 0x0000400004047812 */ /* 0x004fc800078ed805 */
[----:B------:R-:W-:-:S05]  /*0b00*/  LOP3.LUT R4, R4, 0x400000, RZ, 0xb8, !PT ;  /* 0x0040000004047812 */ /* 0x000fca00078eb8ff */
[----:B------:R4:W-:Y:S02]  /*0b10*/  STS [UR16+0x8], R4 ;  /* 0x00000804ff007988 */ /* 0x0009e40008000810 */
.L_x_26:
[----:B------:R-:W-:Y:S05]  /*0b20*/  BSYNC B2 ;  /* 0x0000000000027941 */ /* 0x000fea0003800000 */
.L_x_23:
[----:B--234-:R-:W2:Y:S02]  /*0b30*/  @!P2 LDS R4, [UR16+0x8] ;  /* 0x00000810ff04a984 */ /* 0x01cea40008000800 */
[----:B--2---:R-:W-:-:S05]  /*0b40*/  @!P2 LOP3.LUT R4, R4, 0x8000, RZ, 0xb8, !PT ;  /* 0x000080000404a812 */ /* 0x004fca00078eb8ff */
[----:B------:R4:W-:Y:S02]  /*0b50*/  @!P2 STS [UR16+0x8], R4 ;  /* 0x00000804ff00a988 */ /* 0x0009e40008000810 */
.L_x_27:
[----:B------:R-:W-:Y:S05]  /*0b60*/  BSYNC B3 ;  /* 0x0000000000037941 */ /* 0x000fea0003800000 */
.L_x_22:
[----:B------:R-:W-:Y:S05]  /*0b70*/  WARPSYNC.ALL ;  /* 0x0000000000007948 */ /* 0x000fea0003800000 */
[----:B------:R-:W-:-:S04]  /*0b80*/  UIADD3 UR27, UR5, 0x80, URZ ;  /* 0x00000080051b7890 */ /* 0x000fc8000fffe03f */
[----:B------:R-:W-:-:S04]  /*0b90*/  UIADD3 UR26, UP0, UR27, UR28, URZ ;  /* 0x0000001c1b1a7290 */ /* 0x000fc8000ff1e03f */
[----:B------:R-:W-:Y:S01]  /*0ba0*/  ULEA.HI.X.SX32 UR27, UR27, UR29, 0x1, UP0 ;  /* 0x0000001d1b1b7291 */ /* 0x000fe200080f0e3f */
[----:B------:R-:W-:Y:S11]  /*0bb0*/  @P0 BRA `(.L_x_28) ;  /* 0x0000000000280947 */ /* 0x000ff60003800000 */
[----:B--234-:R-:W2:Y:S01]  /*0bc0*/  S2R R4, SR_LANEID ;  /* 0x0000000000047919 */ /* 0x01cea20000000000 */
[----:B------:R-:W-:Y:S05]  /*0bd0*/  WARPSYNC.ALL ;  /* 0x0000000000007948 */ /* 0x000fea0003800000 */
[----:B--2---:R-:W-:-:S05]  /*0be0*/  IMAD.SHL.U32 R10, R4, 0x4, RZ ;  /* 0x00000004040a7824 */ /* 0x004fca00078e00ff */
[----:B------:R-:W2:Y:S01]  /*0bf0*/  LDS R9, [R10+UR16] ;  /* 0x000000100a097984 */ /* 0x000ea20008000800 */
[----:B------:R-:W-:-:S05]  /*0c00*/  IADD3 R4, P1, R10, UR26, RZ ;  /* 0x0000001a0a047c10 */ /* 0x000fca000ff3e0ff */
[----:B------:R-:W-:-:S05]  /*0c10*/  IMAD.X R5, RZ, RZ, UR27, P1 ;  /* 0x0000001bff057e24 */ /* 0x000fca00088e06ff */
[----:B--2---:R2:W3:Y:S01]  /*0c20*/  ATOMG.E.EXCH.STRONG.GPU PT, RZ, [R4], R9 ;  /* 0x0000000904ff73a8 */ /* 0x0044e200041ee100 */
[----:B------:R-:W-:-:S04]  /*0c30*/  DEPBAR {5,4,3,2,1,0} ;  /* 0x0000003f0000791a */ /* 0x000fc80000000000 */
[----:B------:R2:W-:Y:S01]  /*0c40*/  UTMACCTL.IV [UR26] ;  /* 0x000000001a0079b9 */ /* 0x0005e20008000000 */
[----:B------:R-:W-:Y:S01]  /*0c50*/  NOP ;  /* 0x0000000000007918 */ /* 0x000fe20000000000 */
.L_x_28:
[----:B------:R-:W-:Y:S05]  /*0c60*/  @P0 BRA `(.L_x_29) ;  /* 0x00000000000c0947 */ /* 0x000fea0003800000 */
[----:B------:R0:W-:Y:S01]  /*0c70*/  UTMACMDFLUSH ;  /* 0x00000000000079b7 */ /* 0x0001e20000000000 */
[----:B------:R-:W-:Y:S05]  /*0c80*/  @P0 BRA `(.L_x_29) ;  /* 0x0000000000040947 */ /* 0x000fea0003800000 */
[----:B------:R-:W-:-:S04]  /*0c90*/  DEPBAR.LE SB0, 0x0 ;  /* 0x000080000000791a */ /* 0x000fc80000000000 */
.L_x_29:
[----:B------:R-:W-:Y:S05]  /*0ca0*/  WARPSYNC.ALL ;  /* 0x0000000000007948 */ /* 0x000fea0003800000 */
[----:B---3--:R-:W-:Y:S06]  /*0cb0*/  BAR.SYNC.DEFER_BLOCKING 0x0 ;  /* 0x0000000000007b1d */ /* 0x008fec0000010000 */
[----:B------:R-:W-:Y:S02]  /*0cc0*/  BSSY B3, `(.L_x_30) ;  /* 0x000000b000037945 */ /* 0x000fe40003800000 */
[----:B------:R-:W-:Y:S06]  /*0cd0*/  BAR.SYNC.DEFER_BLOCKING 0x0 ;  /* 0x0000000000007b1d */ /* 0x000fec0000010000 */
[----:B------:R3:W-:Y:S01]  /*0ce0*/  @!P0 STS [R8], RZ ;  /* 0x000000ff08008388 */ /* 0x0007e20000000800 */
[----:B------:R-:W-:Y:S01]  /*0cf0*/  NOP ;  /* 0x0000000000007918 */ /* 0x000fe20000000000 */
[----:B------:R-:W-:Y:S05]  /*0d00*/  @P2 BRA `(.L_x_31) ;  /* 0x0000000000182947 */ /* 0x000fea0003800000 */
[----:B--2-4-:R-:W2:Y:S01]  /*0d10*/  LDS R4, [UR16+0x8] ;  /* 0x00000810ff047984 */ /* 0x014ea20008000800 */
[----:B---3-5:R-:W3:Y:S01]  /*0d20*/  LDC.64 R8, c[0x0][0x220] ;  /* 0x00008800ff087b82 */ /* 0x028ee20000000a00 */
[----:B------:R-:W-:Y:S02]  /*0d30*/  IMAD.MOV.U32 R5, RZ, RZ, 0x70 ;  /* 0x00000070ff057424 */ /* 0x000fe400078e00ff */
[----:B---3--:R3:W-:Y:S03]  /*0d40*/  STS.64 [UR16], R8 ;  /* 0x00000008ff007988 */ /* 0x0087e60008000a10 */
[----:B--2---:R-:W-:-:S05]  /*0d50*/  LOP3.LUT R4, R4, 0x10, R5, 0xd8, !PT ;  /* 0x0000001004047812 */ /* 0x004fca00078ed805 */
[----:B------:R3:W-:Y:S02]  /*0d60*/  STS [UR16+0x8], R4 ;  /* 0x00000804ff007988 */ /* 0x0007e40008000810 */
.L_x_31:
[----:B--2---:R-:W-:Y:S05]  /*0d70*/  BSYNC B3 ;  /* 0x0000000000037941 */ /* 0x004fea0003800000 */
.L_x_30:
[----:B------:R-:W-:Y:S04]  /*0d80*/  BSSY B4, `(.L_x_32) ;  /* 0x0000011000047945 */ /* 0x000fe80003800000 */
[----:B------:R-:W-:Y:S04]  /*0d90*/  BSSY B3, `(.L_x_33) ;  /* 0x000000e000037945 */ /* 0x000fe80003800000 */
[----:B------:R-:W-:Y:S05]  /*0da0*/  @P2 BRA `(.L_x_34) ;  /* 0x0000000000242947 */ /* 0x000fea0003800000 */
[----:B---34-:R-:W2:Y:S01]  /*0db0*/  LDS R4, [UR16+0x34] ;  /* 0x00003410ff047984 */ /* 0x018ea20008000800 */
[----:B------:R-:W-:-:S05]  /*0dc0*/  IMAD.MOV.U32 R5, RZ, RZ, 0x3f000000 ;  /* 0x3f000000ff057424 */ /* 0x000fca00078e00ff */
[----:B--2---:R-:W-:-:S05]  /*0dd0*/  LOP3.LUT R4, R4, 0xff000000, R5, 0xb8, !PT ;  /* 0xff00000004047812 */ /* 0x004fca00078eb805 */
[----:B------:R2:W-:Y:S01]  /*0de0*/  STS [UR16+0x34], R4 ;  /* 0x00003404ff007988 */ /* 0x0005e20008000810 */
[----:B------:R-:W-:Y:S05]  /*0df0*/  @P2 BRA `(.L_x_35) ;  /* 0x00000000001c2947 */ /* 0x000fea0003800000 */
[----:B--2---:R-:W2:Y:S01]  /*0e00*/  LDS R4, [UR16+0x38] ;  /* 0x00003810ff047984 */ /* 0x004ea20008000800 */
[----:B------:R-:W-:-:S05]  /*0e10*/  IMAD.MOV.U32 R5, RZ, RZ, 0x3f ;  /* 0x0000003fff057424 */ /* 0x000fca00078e00ff */
[----:B--2---:R-:W-:-:S05]  /*0e20*/  LOP3.LUT R4, R4, 0xff, R5, 0xb8, !PT ;  /* 0x000000ff04047812 */ /* 0x004fca00078eb805 */
[----:B------:R2:W-:Y:S02]  /*0e30*/  STS [UR16+0x38], R4 ;  /* 0x00003804ff007988 */ /* 0x0005e40008000810 */
.L_x_34:
[----:B------:R-:W-:Y:S05]  /*0e40*/  @P2 BREAK B3 ;  /* 0x0000000000032942 */ /* 0x000fea0003800000 */
[----:B------:R-:W-:Y:S05]  /*0e50*/  @P2 BRA `(.L_x_36) ;  /* 0x00000000000c2947 */ /* 0x000fea0003800000 */
[----:B------:R1:W-:Y:S02]  /*0e60*/  STS [UR16+0x20], R3 ;  /* 0x00002003ff007988 */ /* 0x0003e40008000810 */
.L_x_35:
[----:B------:R-:W-:Y:S05]  /*0e70*/  BSYNC B3 ;  /* 0x0000000000037941 */ /* 0x000fea0003800000 */
.L_x_33:
[----:B------:R1:W-:Y:S02]  /*0e80*/  @!P2 STS [UR16+0x24], R2 ;  /* 0x00002402ff00a988 */ /* 0x0003e40008000810 */
.L_x_36:
[----:B------:R-:W-:Y:S05]  /*0e90*/  BSYNC B4 ;  /* 0x0000000000047941 */ /* 0x000fea0003800000 */
.L_x_32:
[----:B------:R-:W-:Y:S05]  /*0ea0*/  WARPSYNC.ALL ;  /* 0x0000000000007948 */ /* 0x000fea0003800000 */
[----:B------:R-:W-:Y:S04]  /*0eb0*/  BSSY B4, `(.L_x_37) ;  /* 0x000000e000047945 */ /* 0x000fe80003800000 */
[----:B------:R-:W-:Y:S05]  /*0ec0*/  @P2 BRA `(.L_x_38) ;  /* 0x0000000000302947 */ /* 0x000fea0003800000 */
[----:B-1----:R-:W1:Y:S01]  /*0ed0*/  LDS R3, [UR16+0x34] ;  /* 0x00003410ff037984 */ /* 0x002e620008000800 */
[----:B--234-:R-:W2:Y:S03]  /*0ee0*/  LDC.64 R4, c[0x0][0x248] ;  /* 0x00009200ff047b82 */ /* 0x01cea60000000a00 */
        /* <DEDUP_REMOVED lines=10> */
.L_x_38:
[----:B------:R-:W-:Y:S05]  /*0f90*/  BSYNC B4 ;  /* 0x0000000000047941 */ /* 0x000fea0003800000 */
.L_x_37:
[----:B------:R-:W-:Y:S04]  /*0fa0*/  BSSY B4, `(.L_x_39) ;  /* 0x000001a000047945 */ /* 0x000fe80003800000 */
[----:B------:R-:W-:Y:S04]  /*0fb0*/  BSSY B5, `(.L_x_40) ;  /* 0x0000015000057945 */ /* 0x000fe80003800000 */
[----:B------:R-:W-:Y:S05]  /*0fc0*/  @P2 BRA `(.L_x_41) ;  /* 0x0000000000202947 */ /* 0x000fea0003800000 */
[----:B-12---:R-:W1:Y:S02]  /*0fd0*/  LDS R2, [UR16+0x34] ;  /* 0x00003410ff027984 */ /* 0x006e640008000800 */
[----:B-1----:R-:W-:-:S05]  /*0fe0*/  LOP3.LUT R2, R2, 0x38, RZ, 0xb8, !PT ;  /* 0x0000003802027812 */ /* 0x002fca00078eb8ff */
[----:B------:R1:W-:Y:S01]  /*0ff0*/  STS [UR16+0x34], R2 ;  /* 0x00003402ff007988 */ /* 0x0003e20008000810 */
[----:B------:R-:W-:Y:S05]  /*1000*/  @P2 BRA `(.L_x_42) ;  /* 0x0000000000202947 */ /* 0x000fea0003800000 */
[----:B-1----:R-:W1:Y:S01]  /*1010*/  LDS R2, [UR16+0x8] ;  /* 0x00000810ff027984 */ /* 0x002e620008000800 */
[----:B------:R-:W-:-:S05]  /*1020*/  IMAD.MOV.U32 R3, RZ, RZ, 0x780 ;  /* 0x00000780ff037424 */ /* 0x000fca00078e00ff */
[----:B-1----:R-:W-:-:S05]  /*1030*/  LOP3.LUT R2, R2, 0x500, R3, 0xd8, !PT ;  /* 0x0000050002027812 */ /* 0x002fca00078ed803 */
[----:B------:R1:W-:Y:S02]  /*1040*/  STS [UR16+0x8], R2 ;  /* 0x00000802ff007988 */ /* 0x0003e40008000810 */
.L_x_41:
[----:B------:R-:W-:Y:S05]  /*1050*/  @P2 BRA `(.L_x_43) ;  /* 0x0000000000282947 */ /* 0x000fea0003800000 */
[----:B-12---:R-:W1:Y:S02]  /*1060*/  LDS R2, [UR16+0x8] ;  /* 0x00000810ff027984 */ /* 0x006e640008000800 */
[----:B-1----:R-:W-:-:S05]  /*1070*/  LOP3.LUT R2, R2, 0x1800, RZ, 0xb8, !PT ;  /* 0x0000180002027812 */ /* 0x002fca00078eb8ff */
[----:B------:R2:W-:Y:S02]  /*1080*/  STS [UR16+0x8], R2 ;  /* 0x00000802ff007988 */ /* 0x0005e40008000810 */
.L_x_42:
[----:B------:R-:W-:Y:S05]  /*1090*/  @P2 BREAK B5 ;  /* 0x0000000000052942 */ /* 0x000fea0003800000 */
[----:B------:R-:W-:Y:S05]  /*10a0*/  @P2 BRA `(.L_x_44) ;  /* 0x0000000000242947 */ /* 0x000fea0003800000 */
[----:B-12---:R-:W1:Y:S01]  /*10b0*/  LDS R2, [UR16+0x8] ;  /* 0x00000810ff027984 */ /* 0x006e620008000800 */
[----:B------:R-:W-:-:S05]  /*10c0*/  IMAD.MOV.U32 R3, RZ, RZ, 0x6000 ;  /* 0x00006000ff037424 */ /* 0x000fca00078e00ff */
[----:B-1----:R-:W-:-:S04]  /*10d0*/  LOP3.LUT R2, R2, 0x6000, R3, 0xd8, !PT ;  /* 0x0000600002027812 */ /* 0x002fc800078ed803 */
[----:B------:R-:W-:-:S05]  /*10e0*/  LOP3.LUT R2, R2, 0x400000, RZ, 0xb8, !PT ;  /* 0x0040000002027812 */ /* 0x000fca00078eb8ff */
[----:B------:R1:W-:Y:S02]  /*10f0*/  STS [UR16+0x8], R2 ;  /* 0x00000802ff007988 */ /* 0x0003e40008000810 */
.L_x_43:
[----:B------:R-:W-:Y:S05]  /*1100*/  BSYNC B5 ;  /* 0x0000000000057941 */ /* 0x000fea0003800000 */
.L_x_40:
[----:B-12---:R-:W1:Y:S02]  /*1110*/  @!P2 LDS R2, [UR16+0x8] ;  /* 0x00000810ff02a984 */ /* 0x006e640008000800 */
[----:B-1----:R-:W-:-:S05]  /*1120*/  @!P2 LOP3.LUT R2, R2, 0x8000, RZ, 0xb8, !PT ;  /* 0x000080000202a812 */ /* 0x002fca00078eb8ff */
[----:B------:R1:W-:Y:S02]  /*1130*/  @!P2 STS [UR16+0x8], R2 ;  /* 0x00000802ff00a988 */ /* 0x0003e40008000810 */
.L_x_44:
[----:B------:R-:W-:Y:S05]  /*1140*/  BSYNC B4 ;  /* 0x0000000000047941 */ /* 0x000fea0003800000 */
.L_x_39:
[----:B------:R-:W-:Y:S05]  /*1150*/  WARPSYNC.ALL ;  /* 0x0000000000007948 */ /* 0x000fea0003800000 */
[----:B------:R-:W-:-:S04]  /*1160*/  UIADD3 UR5, UR5, 0x100, URZ ;  /* 0x0000010005057890 */ /* 0x000fc8000fffe03f */
[----:B------:R-:W-:-:S04]  /*1170*/  UIADD3 UR28, UP0, UR5, UR28, URZ ;  /* 0x0000001c051c7290 */ /* 0x000fc8000ff1e03f */
[----:B------:R-:W-:Y:S01]  /*1180*/  ULEA.HI.X.SX32 UR29, UR5, UR29, 0x1, UP0 ;  /* 0x0000001d051d7291 */ /* 0x000fe200080f0e3f */
[----:B------:R-:W-:Y:S11]  /*1190*/  @P0 BRA `(.L_x_45) ;  /* 0x0000000000280947 */ /* 0x000ff60003800000 */
[----:B-12---:R-:W3:Y:S01]  /*11a0*/  S2R R2, SR_LANEID ;  /* 0x0000000000027919 */ /* 0x006ee20000000000 */
[----:B------:R-:W-:Y:S05]  /*11b0*/  WARPSYNC.ALL ;  /* 0x0000000000007948 */ /* 0x000fea0003800000 */
[----:B---34-:R-:W-:-:S05]  /*11c0*/  IMAD.SHL.U32 R4, R2, 0x4, RZ ;  /* 0x0000000402047824 */ /* 0x018fca00078e00ff */
[----:B------:R-:W1:Y:S01]  /*11d0*/  LDS R5, [R4+UR16] ;  /* 0x0000001004057984 */ /* 0x000e620008000800 */
[----:B------:R-:W-:-:S05]  /*11e0*/  IADD3 R2, P1, R4, UR28, RZ ;  /* 0x0000001c04027c10 */ /* 0x000fca000ff3e0ff */
[----:B------:R-:W-:-:S05]  /*11f0*/  IMAD.X R3, RZ, RZ, UR29, P1 ;  /* 0x0000001dff037e24 */ /* 0x000fca00088e06ff */
[----:B-1----:R1:W2:Y:S01]  /*1200*/  ATOMG.E.EXCH.STRONG.GPU PT, RZ, [R2], R5 ;  /* 0x0000000502ff73a8 */ /* 0x0022a200041ee100 */
[----:B------:R-:W-:-:S04]  /*1210*/  DEPBAR {5,4,3,2,1,0} ;  /* 0x0000003f0000791a */ /* 0x000fc80000000000 */
[----:B------:R1:W-:Y:S01]  /*1220*/  UTMACCTL.IV [UR28] ;  /* 0x000000001c0079b9 */ /* 0x0003e20008000000 */
[----:B------:R-:W-:Y:S01]  /*1230*/  NOP ;  /* 0x0000000000007918 */ /* 0x000fe20000000000 */
.L_x_45:
[----:B------:R-:W-:Y:S05]  /*1240*/  @P0 BRA `(.L_x_46) ;  /* 0x00000000000c0947 */ /* 0x000fea0003800000 */
[----:B------:R0:W-:Y:S01]  /*1250*/  UTMACMDFLUSH ;  /* 0x00000000000079b7 */ /* 0x0001e20000000000 */
[----:B------:R-:W-:Y:S05]  /*1260*/  @P0 BRA `(.L_x_46) ;  /* 0x0000000000040947 */ /* 0x000fea0003800000 */
[----:B------:R-:W-:-:S04]  /*1270*/  DEPBAR.LE SB0, 0x0 ;  /* 0x000080000000791a */ /* 0x000fc80000000000 */
.L_x_46:
[----:B------:R-:W-:Y:S05]  /*1280*/  WARPSYNC.ALL ;  /* 0x0000000000007948 */ /* 0x000fea0003800000 */
[----:B--2---:R-:W-:Y:S01]  /*1290*/  BAR.SYNC.DEFER_BLOCKING 0x0 ;  /* 0x0000000000007b1d */ /* 0x004fe20000010000 */
[----:B------:R-:W-:Y:S01]  /*12a0*/  ISETP.GE.AND P0, PT, R7, 0x1, PT ;  /* 0x000000010700780c */ /* 0x000fe20003f06270 */
[----:B------:R-:W-:Y:S01]  /*12b0*/  USHF.L.U32 UR15, UR30, 0x6, URZ ;  /* 0x000000061e0f7899 */ /* 0x000fe2000800063f */
[----:B------:R-:W-:Y:S02]  /*12c0*/  CS2R R24, SRZ ;  /* 0x0000000000187805 */ /* 0x000fe4000001ff00 */
[----:B------:R-:W-:-:S02]  /*12d0*/  CS2R R26, SRZ ;  /* 0x00000000001a7805 */ /* 0x000fc4000001ff00 */
[----:B------:R-:W-:Y:S01]  /*12e0*/  CS2R R28, SRZ ;  /* 0x00000000001c7805 */ /* 0x000fe2000001ff00 */
[----:B------:R-:W-:Y:S01]  /*12f0*/  VOTEU.ALL UP0, P2 ;  /* 0x00000000003f7886 */ /* 0x000fe20001000000 */
[----:B------:R-:W-:Y:S01]  /*1300*/  UMOV UR6, 0x1 ;  /* 0x0000000100067882 */ /* 0x000fe20000000000 */
[----:B------:R-:W-:Y:S01]  /*1310*/  VOTEU.ALL UP1, P2 ;  /* 0x00000000003f7886 */ /* 0x000fe20001020000 */
[----:B------:R-:W-:Y:S01]  /*1320*/  VOTEU.ALL UP2, P2 ;  /* 0x00000000003f7886 */ /* 0x000fe20001040000 */
[----:B------:R-:W-:Y:S01]  /*1330*/  CS2R R30, SRZ ;  /* 0x00000000001e7805 */ /* 0x000fe2000001ff00 */
[----:B------:R-:W-:-:S04]  /*1340*/  @!UP0 UIADD3 UR8, -UR6, 0x100000, URZ ;  /* 0x0010000006088890 */ /* 0x000fc8000fffe13f */
[----:B------:R-:W-:Y:S02]  /*1350*/  @!UP0 USHF.L.U32 UR9, UR8, 0xb, URZ ;  /* 0x0000000b08098899 */ /* 0x000fe4000800063f */
[----:B------:R-:W-:Y:S01]  /*1360*/  @!UP0 USHF.L.U32 UR8, UR8, 0x1, URZ ;  /* 0x0000000108088899 */ /* 0x000fe2000800063f */
        /* <DEDUP_REMOVED lines=9> */
[----:B------:R-:W-:Y:S01]  /*1400*/  VOTEU.ALL UP0, P2 ;  /* 0x00000000003f7886 */ /* 0x000fe20001000000 */
[----:B------:R-:W-:Y:S01]  /*1410*/  CS2R R38, SRZ ;  /* 0x0000000000267805 */ /* 0x000fe2000001ff00 */
[----:B------:R-:W2:Y:S03]  /*1420*/  FENCE.VIEW.ASYNC.S ;  /* 0x00000000000073c6 */ /* 0x000ea60000000000 */
[----:B--2---:R-:W2:Y:S02]  /*1430*/  @!UP0 SYNCS.EXCH.64 URZ, [UR16+0x6000], UR8 ;  /* 0x00600008103f85b2 */ /* 0x004ea40008000100 */
[----:B--2---:R-:W-:Y:S06]  /*1440*/  BAR.SYNC.DEFER_BLOCKING 0x0 ;  /* 0x0000000000007b1d */ /* 0x004fec0000010000 */
[----:B------:R2:W4:Y:S02]  /*1450*/  @!UP1 SYNCS.EXCH.64 URZ, [UR16+0x6008], UR10 ;  /* 0x0060080a103f95b2 */ /* 0x0005240008000100 */
[----:B----4-:R-:W-:Y:S01]  /*1460*/  BAR.SYNC.DEFER_BLOCKING 0x0 ;  /* 0x0000000000007b1d */ /* 0x010fe20000010000 */
[----:B--2---:R-:W-:-:S05]  /*1470*/  USHF.L.U32 UR11, UR31, 0x6, URZ ;  /* 0x000000061f0b7899 */ /* 0x004fca000800063f */
[----:B------:R2:W4:Y:S01]  /*1480*/  @!UP2 SYNCS.EXCH.64 URZ, [UR16+0x6010], UR6 ;  /* 0x00601006103fa5b2 */ /* 0x0005220008000100 */
[----:B------:R-:W-:Y:S06]  /*1490*/  @!P0 BRA `(.L_x_47) ;  /* 0x0000000400288947 */ /* 0x000fec0003800000 */
[----:B---3--:R-:W3:Y:S01]  /*14a0*/  LDC R4, c[0x0][0x230] ;  /* 0x00008c00ff047b82 */ /* 0x008ee20000000800 */
[----:B-1----:R-:W-:Y:S02]  /*14b0*/  SHF.R.U32.HI R2, RZ, 0x5, R0 ;  /* 0x00000005ff027819 */ /* 0x002fe40000011600 */
[----:B------:R-:W-:Y:S02]  /*14c0*/  CS2R R24, SRZ ;  /* 0x0000000000187805 */ /* 0x000fe4000001ff00 */
[----:B------:R-:W-:Y:S02]  /*14d0*/  CS2R R26, SRZ ;  /* 0x00000000001a7805 */ /* 0x000fe4000001ff00 */
[----:B------:R-:W-:Y:S02]  /*14e0*/  CS2R R28, SRZ ;  /* 0x00000000001c7805 */ /* 0x000fe4000001ff00 */
[----:B------:R-:W-:Y:S02]  /*14f0*/  R2UR UR32, R2 ;  /* 0x00000000022072ca */ /* 0x000fe400000e0000 */
[----:B------:R-:W-:-:S02]  /*1500*/  CS2R R30, SRZ ;  /* 0x00000000001e7805 */ /* 0x000fc4000001ff00 */
[----:B------:R-:W-:Y:S02]  /*1510*/  CS2R R32, SRZ ;  /* 0x0000000000207805 */ /* 0x000fe4000001ff00 */
[----:B------:R-:W-:Y:S02]  /*1520*/  CS2R R34, SRZ ;  /* 0x0000000000227805 */ /* 0x000fe4000001ff00 */
[----:B------:R-:W-:Y:S02]  /*1530*/  CS2R R36, SRZ ;  /* 0x0000000000247805 */ /* 0x000fe4000001ff00 */
[----:B------:R-:W-:Y:S01]  /*1540*/  CS2R R38, SRZ ;  /* 0x0000000000267805 */ /* 0x000fe2000001ff00 */
[----:B------:R-:W-:Y:S01]  /*1550*/  UMOV UR5, URZ ;  /* 0x0000003f00057c82 */ /* 0x000fe20008000000 */
[----:B------:R-:W-:-:S05]  /*1560*/  UMOV UR10, URZ ;  /* 0x0000003f000a7c82 */ /* 0x000fca0008000000 */
.L_x_49:
[----:B----4-:R-:W-:Y:S01]  /*1570*/  BAR.SYNC.DEFER_BLOCKING 0x0 ;  /* 0x0000000000007b1d */ /* 0x010fe20000010000 */
[----:B------:R-:W-:Y:S01]  /*1580*/  ULEA UR33, UR5, UR16, 0x3 ;  /* 0x0000001005217291 */ /* 0x000fe2000f8e183f */
[----:B------:R-:W-:Y:S01]  /*1590*/  @!P2 IMAD.MOV.U32 R3, RZ, RZ, 0x2000 ;  /* 0x00002000ff03a424 */ /* 0x000fe200078e00ff */
[----:B------:R-:W-:Y:S01]  /*15a0*/  ELECT P1, URZ, PT ;  /* 0x00000000003f782f */ /* 0x000fe20003820000 */
[----:B------:R-:W-:Y:S01]  /*15b0*/  IMAD.U32 R2, RZ, RZ, UR4 ;  /* 0x00000004ff027e24 */ /* 0x000fe2000f8e00ff */
[----:B------:R-:W-:Y:S02]  /*15c0*/  ULEA UR8, UR5, UR16, 0xc ;  /* 0x0000001005087291 */ /* 0x000fe4000f8e603f */
[----:B------:R-:W-:Y:S02]  /*15d0*/  ISETP.LT.U32.AND P1, PT, R6, 0x20, P1 ;  /* 0x000000200600780c */ /* 0x000fe40000f21070 */
[----:B------:R-:W-:Y:S02]  /*15e0*/  ELECT P0, URZ, PT ;  /* 0x00000000003f782f */ /* 0x000fe40003800000 */
[----:B------:R-:W-:Y:S01]  /*15f0*/  SHF.L.U32 R2, R2, 0x1f, RZ ;  /* 0x0000001f02027819 */ /* 0x000fe200000006ff */
[----:B------:R-:W-:Y:S01]  /*1600*/  UIADD3 UR12, UR8, 0x3000, URZ ;  /* 0x00003000080c7890 */ /* 0x000fe2000fffe03f */
[----:B------:R-:W-:Y:S01]  /*1610*/  ISETP.LT.U32.AND P0, PT, R6, 0x20, P0 ;  /* 0x000000200600780c */ /* 0x000fe20000701070 */
[----:B------:R-:W-:Y:S01]  /*1620*/  UMOV UR14, UR10 ;  /* 0x0000000a000e7c82 */ /* 0x000fe20008000000 */
[----:B------:R-:W-:-:S02]  /*1630*/  USHF.L.U32 UR17, UR32, 0x5, URZ ;  /* 0x0000000520117899 */ /* 0x000fc4000800063f */
[----:B------:R-:W-:Y:S02]  /*1640*/  USHF.R.U32.HI UR20, URZ, 0x4, UR8 ;  /* 0x000000043f147899 */ /* 0x000fe40008011608 */
[----:B------:R-:W-:Y:S01]  /*1650*/  ULOP3.LUT UR17, UR17, 0x80, URZ, 0xc0, !UPT ;  /* 0x0000008011117892 */ /* 0x000fe2000f8ec03f */
[----:B------:R-:W-:Y:S01]  /*1660*/  VOTEU.ANY UP0, P1 ;  /* 0x00000000003f7886 */ /* 0x000fe20000800100 */
[----:B------:R-:W-:Y:S02]  /*1670*/  VOTEU.ANY UP2, P1 ;  /* 0x00000000003f7886 */ /* 0x000fe40000840100 */
[----:B------:R-:W-:Y:S01]  /*1680*/  ULEA.HI UR17, UR12, UR17, URZ, 0x1c ;  /* 0x000000110c117291 */ /* 0x000fe2000f8fe03f */
[----:B------:R1:W-:Y:S01]  /*1690*/  @!P2 SYNCS.ARRIVE.TRANS64 RZ, [UR33+0x6000], R3 ;  /* 0x00600003ffffa9a7 */ /* 0x0003e20008000021 */
[----:B------:R4:W-:Y:S06]  /*16a0*/  MEMBAR.ALL.CTA ;  /* 0x0000000000007992 */ /* 0x0009ec0000008000 */
[----:B----4-:R-:W4:Y:S01]  /*16b0*/  FENCE.VIEW.ASYNC.S ;  /* 0x00000000000073c6 */ /* 0x010f220000000000 */
[----:B------:R-:W-:Y:S01]  /*16c0*/  @UP0 UIADD3 UR9, UR33, 0x6000, URZ ;  /* 0x0000600021090890 */ /* 0x000fe2000fffe03f */
[----:B--2---:R-:W-:Y:S01]  /*16d0*/  @UP0 UMOV UR6, UR24 ;  /* 0x0000001800060c82 */ /* 0x004fe20008000000 */
[----:B------:R-:W-:Y:S01]  /*16e0*/  @UP0 UMOV UR7, UR25 ;  /* 0x0000001900070c82 */ /* 0x000fe20008000000 */
[----:B----4-:R-:W-:Y:S01]  /*16f0*/  VOTEU.ANY UP1, P0 ;  /* 0x00000000003f7886 */ /* 0x010fe20000020100 */
[----:B------:R-:W-:Y:S01]  /*1700*/  VOTEU.ANY UP3, P0 ;  /* 0x00000000003f7886 */ /* 0x000fe20000060100 */
[----:B------:R-:W-:-:S02]  /*1710*/  ULOP3.LUT UR17, UR17, 0x3fff, URZ, 0xc0, !UPT ;  /* 0x00003fff11117892 */ /* 0x000fc4000f8ec03f */
[----:B------:R-:W-:Y:S02]  /*1720*/  USGXT.U32 UR20, UR20, 0xe ;  /* 0x0000000e1414789a */ /* 0x000fe40008000000 */
[----:B------:R-:W-:Y:S01]  /*1730*/  @UP1 UIADD3 UR13, UR33, 0x6000, URZ ;  /* 0x00006000210d1890 */ /* 0x000fe2000fffe03f */
[----:B------:R-:W-:Y:S01]  /*1740*/  @UP1 UMOV UR18, UR26 ;  /* 0x0000001a00121c82 */ /* 0x000fe20008000000 */
[----:B------:R-:W-:Y:S01]  /*1750*/  @UP1 UMOV UR19, UR27 ;  /* 0x0000001b00131c82 */ /* 0x000fe20008000000 */
[----:B------:R-:W-:Y:S01]  /*1760*/  UMOV UR21, 0x80000020 ;  /* 0x8000002000157882 */ /* 0x000fe20000000000 */
[----:B------:R-:W-:Y:S01]  /*1770*/  UMOV UR22, UR17 ;  /* 0x0000001100167c82 */ /* 0x000fe20008000000 */
[----:B------:R-:W-:Y:S01]  /*1780*/  UMOV UR23, 0x80000020 ;  /* 0x8000002000177882 */ /* 0x000fe20000000000 */
[----:B------:R-:W-:Y:S06]  /*1790*/  BAR.SYNC.DEFER_BLOCKING 0x0 ;  /* 0x0000000000007b1d */ /* 0x000fec0000010000 */
[----:B------:R1:W-:Y:S02]  /*17a0*/  @UP2 UTMALDG.2D [UR8], [UR6] ;  /* 0x00000008060025b4 */ /* 0x0003e40008008000 */
[----:B------:R-:W-:Y:S06]  /*17b0*/  BAR.SYNC.DEFER_BLOCKING 0x0 ;  /* 0x0000000000007b1d */ /* 0x000fec0000010000 */
[----:B------:R1:W-:Y:S02]  /*17c0*/  @UP3 UTMALDG.2D [UR12], [UR18] ;  /* 0x0000000c120035b4 */ /* 0x0003e40008008000 */
[----:B------:R-:W-:Y:S06]  /*17d0*/  BAR.SYNC.DEFER_BLOCKING 0x0 ;  /* 0x0000000000007b1d */ /* 0x000fec0000010000 */
[----:B------:R-:W2:Y:S02]  /*17e0*/  SYNCS.PHASECHK.TRANS64.TRYWAIT P0, [UR33+0x6000], R2 ;  /* 0x00600002ff0075a7 */ /* 0x000ea40008000161 */
[----:B-12---:R-:W-:Y:S05]  /*17f0*/  @!P0 BRA `(.L_x_48) ;  /* 0x0000000400088947 */ /* 0x006fea0003800000 */
.L_x_50:
[----:B------:R-:W-:Y:S02]  /*1800*/  WARPGROUP.DEPBAR.LE gsb0, 0x0 ;  /* 0x00008000000079c5 */ /* 0x000fe40000010000 */
[----:B------:R-:W-:Y:S01]  /*1810*/  WARPGROUP.ARRIVE ;  /* 0x00000000000079c5 */ /* 0x000fe20000000000 */
[----:B------:R-:W-:Y:S01]  /*1820*/  UIADD3 UR10, UR10, 0x20, URZ ;  /* 0x000000200a0a7890 */ /* 0x000fe2000fffe03f */
[----:B------:R-:W-:Y:S01]  /*1830*/  UMOV UR6, UR20 ;  /* 0x0000001400067c82 */ /* 0x000fe20008000000 */
[----:B------:R-:W-:Y:S01]  /*1840*/  UMOV UR7, URZ ;  /* 0x0000003f00077c82 */ /* 0x000fe20008000000 */
[----:B------:R-:W-:Y:S02]  /*1850*/  UIADD3 UR5, UR5, 0x1, URZ ;  /* 0x0000000105057890 */ /* 0x000fe4000fffe03f */
[----:B------:R-:W-:Y:S01]  /*1860*/  HGMMA.64x32x16.F32.BF16 R24, gdesc[UR20], R24 ;  /* 0x00600000141879f0 */ /* 0x000fe20008701818 */
[----:B------:R-:W-:Y:S01]  /*1870*/  UMOV UR22, 0xfffffffe ;  /* 0xfffffffe00167882 */ /* 0x000fe20000000000 */
[----:B------:R-:W-:Y:S01]  /*1880*/  UMOV UR23, 0x7fffffdf ;  /* 0x7fffffdf00177882 */ /* 0x000fe20000000000 */
[----:B---3--:R-:W-:Y:S01]  /*1890*/  ISETP.LE.AND P0, PT, R4, UR10, PT ;  /* 0x0000000a04007c0c */ /* 0x008fe2000bf03270 */
[----:B------:R-:W-:-:S02]  /*18a0*/  UIADD3.64 UR20, UR6, -UR22, URZ ;  /* 0x8000001606147297 */ /* 0x000fc4000fffe03f */
[----:B------:R-:W-:Y:S01]  /*18b0*/  UISETP.NE.U32.AND UP0, UPT, UR5, 0x3, UPT ;  /* 0x000000030500788c */ /* 0x000fe2000bf05070 */
[----:B------:R-:W-:Y:S01]  /*18c0*/  UMOV UR6, UR17 ;  /* 0x0000001100067c82 */ /* 0x000fe20008000000 */
[----:B------:R-:W-:Y:S02]  /*18d0*/  UMOV UR7, URZ ;  /* 0x0000003f00077c82 */ /* 0x000fe40008000000 */
[----:B------:R-:W-:Y:S02]  /*18e0*/  USEL UR5, UR5, URZ, UP0 ;  /* 0x0000003f05057287 */ /* 0x000fe40008000000 */
[----:B------:R-:W-:Y:S02]  /*18f0*/  UIADD3.64 UR22, UR6, -UR22, URZ ;  /* 0x8000001606167297 */ /* 0x000fe4000fffe03f */
[----:B------:R-:W-:-:S04]  /*1900*/  USEL UR6, URZ, 0x1, UP0 ;  /* 0x000000013f067887 */ /* 0x000fc80008000000 */
[----:B------:R-:W-:-:S03]  /*1910*/  ULOP3.LUT UR4, UR4, UR6, URZ, 0x3c, !UPT ;  /* 0x0000000604047292 */ /* 0x000fc6000f8e3c3f */
[----:B------:R-:W-:Y:S01]  /*1920*/  HGMMA.64x32x16.F32.BF16 R24, gdesc[UR20], R24, gsb0 ;  /* 0x00600000141879f0 */ /* 0x000fe20008001818 */
[----:B------:R-:W-:Y:S08]  /*1930*/  @!P0 BRA `(.L_x_49) ;  /* 0xfffffffc000c8947 */ /* 0x000ff0000383ffff */
.L_x_47:
[----:B------:R-:W-:Y:S02]  /*1940*/  WARPGROUP.DEPBAR.LE gsb0, 0x0 ;  /* 0x00008000000079c5 */ /* 0x000fe40000010000 */
[----:B----4-:R-:W-:Y:S01]  /*1950*/  BAR.SYNC.DEFER_BLOCKING 0x0 ;  /* 0x0000000000007b1d */ /* 0x010fe20000010000 */
[C---:B-1----:R-:W-:Y:S01]  /*1960*/  IMAD.SHL.U32 R2, R0.reuse, 0x40, RZ ;  /* 0x0000004000027824 */ /* 0x042fe200078e00ff */
[----:B---3--:R-:W-:Y:S01]  /*1970*/  SHF.R.U32.HI R4, RZ, 0x1, R0 ;  /* 0x00000001ff047819 */ /* 0x008fe20000011600 */
[----:B------:R-:W-:Y:S01]  /*1980*/  IMAD.SHL.U32 R3, R0, 0x10, RZ ;  /* 0x0000001000037824 */ /* 0x000fe200078e00ff */
[----:B------:R-:W-:Y:S02]  /*1990*/  F2FP.BF16.F32.PACK_AB R24, R25, R24 ;  /* 0x000000181918723e */ /* 0x000fe400000010ff */
[----:B------:R-:W-:Y:S02]  /*19a0*/  ELECT P0, URZ, PT ;  /* 0x00000000003f782f */ /* 0x000fe40003800000 */
[----:B------:R-:W-:Y:S01]  /*19b0*/  LOP3.LUT R2, R2, 0x1800, RZ, 0xc0, !PT ;  /* 0x0000180002027812 */ /* 0x000fe200078ec0ff */
[----:B------:R-:W-:Y:S01]  /*19c0*/  UMOV UR17, UR15 ;  /* 0x0000000f00117c82 */ /* 0x000fe20008000000 */
[----:B------:R-:W-:Y:S01]  /*19d0*/  LOP3.LUT R5, R4, 0x40, RZ, 0xc0, !PT ;  /* 0x0000004004057812 */ /* 0x000fe200078ec0ff */
[----:B------:R-:W-:Y:S01]  /*19e0*/  UMOV UR18, UR11 ;  /* 0x0000000b00127c82 */ /* 0x000fe20008000000 */
[----:B------:R-:W-:-:S02]  /*19f0*/  LOP3.LUT R2, R2, 0x70, R3, 0xf8, !PT ;  /* 0x0000007002027812 */ /* 0x000fc400078ef803 */
[----:B------:R-:W-:Y:S01]  /*1a00*/  LOP3.LUT R5, R5, 0x10, R0, 0xf8, !PT ;  /* 0x0000001005057812 */ /* 0x000fe200078ef800 */
[----:B------:R-:W-:Y:S01]  /*1a10*/  IMAD.SHL.U32 R0, R0, 0x80, RZ ;  /* 0x0000008000007824 */ /* 0x000fe200078e00ff */
[----:B------:R-:W-:Y:S02]  /*1a20*/  F2FP.BF16.F32.PACK_AB R25, R27, R26 ;  /* 0x0000001a1b19723e */ /* 0x000fe400000010ff */
[----:B------:R-:W-:Y:S02]  /*1a30*/  LOP3.LUT R5, R2, R5, RZ, 0x3c, !PT ;  /* 0x0000000502057212 */ /* 0x000fe400078e3cff */
[----:B------:R-:W-:Y:S02]  /*1a40*/  F2FP.BF16.F32.PACK_AB R32, R33, R32 ;  /* 0x000000202120723e */ /* 0x000fe400000010ff */
[----:B------:R-:W-:Y:S02]  /*1a50*/  LOP3.LUT R0, R5, 0x780, R0, 0xf8, !PT ;  /* 0x0000078005007812 */ /* 0x000fe400078ef800 */
[----:B------:R-:W-:Y:S01]  /*1a60*/  F2FP.BF16.F32.PACK_AB R26, R29, R28 ;  /* 0x0000001c1d1a723e */ /* 0x000fe200000010ff */
[----:B------:R-:W1:Y:S02]  /*1a70*/  @!P2 SYNCS.CCTL.IV [UR16+0x6000] ;  /* 0x00600000ff00a9b1 */ /* 0x000e640008000010 */
[----:B-1----:R-:W-:Y:S01]  /*1a80*/  BAR.SYNC.DEFER_BLOCKING 0x0 ;  /* 0x0000000000007b1d */ /* 0x002fe20000010000 */
[C---:B------:R-:W-:Y:S01]  /*1a90*/  LOP3.LUT R2, R0.reuse, 0x20, RZ, 0x3c, !PT ;  /* 0x0000002000027812 */ /* 0x040fe200078e3cff */
[----:B------:R-:W-:Y:S01]  /*1aa0*/  VIADD R0, R0, UR16 ;  /* 0x0000001000007c36 */ /* 0x000fe20008000000 */
[----:B------:R-:W-:-:S02]  /*1ab0*/  F2FP.BF16.F32.PACK_AB R27, R31, R30 ;  /* 0x0000001e1f1b723e */ /* 0x000fc400000010ff */
[----:B------:R-:W-:Y:S01]  /*1ac0*/  F2FP.BF16.F32.PACK_AB R33, R35, R34 ;  /* 0x000000222321723e */ /* 0x000fe200000010ff */
[----:B------:R-:W-:Y:S01]  /*1ad0*/  VIADD R2, R2, UR16 ;  /* 0x0000001002027c36 */ /* 0x000fe20008000000 */
[----:B------:R-:W-:Y:S02]  /*1ae0*/  F2FP.BF16.F32.PACK_AB R34, R37, R36 ;  /* 0x000000242522723e */ /* 0x000fe400000010ff */
[----:B------:R-:W-:Y:S02]  /*1af0*/  F2FP.BF16.F32.PACK_AB R35, R39, R38 ;  /* 0x000000262723723e */ /* 0x000fe400000010ff */
[----:B------:R-:W-:Y:S01]  /*1b00*/  ISETP.LT.U32.AND P0, PT, R6, 0x20, P0 ;  /* 0x000000200600780c */ /* 0x000fe20000701070 */
[----:B------:R-:W1:Y:S02]  /*1b10*/  @!P2 SYNCS.CCTL.IV [UR16+0x6008] ;  /* 0x00600800ff00a9b1 */ /* 0x000e640008000010 */
[----:B-1----:R-:W-:Y:S10]  /*1b20*/  BAR.SYNC.DEFER_BLOCKING 0x0 ;  /* 0x0000000000007b1d */ /* 0x002ff40000010000 */
[----:B------:R-:W-:Y:S01]  /*1b30*/  VOTEU.ANY UP0, P0 ;  /* 0x00000000003f7886 */ /* 0x000fe20000000100 */
[----:B------:R-:W-:-:S04]  /*1b40*/  VOTEU.ANY UP1, P0 ;  /* 0x00000000003f7886 */ /* 0x000fc80000020100 */
[----:B--2---:R-:W-:Y:S01]  /*1b50*/  @UP0 UMOV UR6, UR28 ;  /* 0x0000001c00060c82 */ /* 0x004fe20008000000 */
[----:B------:R-:W-:Y:S01]  /*1b60*/  @UP0 UMOV UR7, UR29 ;  /* 0x0000001d00070c82 */ /* 0x000fe20008000000 */
[----:B------:R-:W1:Y:S02]  /*1b70*/  @!P2 SYNCS.CCTL.IV [UR16+0x6010] ;  /* 0x00601000ff00a9b1 */ /* 0x000e640008000010 */
[----:B-1----:R-:W-:Y:S04]  /*1b80*/  STSM.16.M88.4 [R0], R24 ;  /* 0x0000001800007844 */ /* 0x002fe80000000200 */
[----:B------:R-:W-:Y:S01]  /*1b90*/  STSM.16.M88.4 [R2], R32 ;  /* 0x0000002002007844 */ /* 0x000fe20000000200 */
[----:B------:R1:W-:Y:S06]  /*1ba0*/  MEMBAR.ALL.CTA ;  /* 0x0000000000007992 */ /* 0x0003ec0000008000 */
[----:B-1----:R-:W1:Y:S02]  /*1bb0*/  FENCE.VIEW.ASYNC.S ;  /* 0x00000000000073c6 */ /* 0x002e640000000000 */
[----:B-1----:R-:W-:Y:S06]  /*1bc0*/  BAR.SYNC.DEFER_BLOCKING 0x0 ;  /* 0x0000000000007b1d */ /* 0x002fec0000010000 */
[----:B------:R1:W-:Y:S01]  /*1bd0*/  @UP1 UTMASTG.2D [UR16], [UR6] ;  /* 0x00000010060013b5 */ /* 0x0003e20008008000 */
[----:B------:R0:W-:Y:S01]  /*1be0*/  UTMACMDFLUSH ;  /* 0x00000000000079b7 */ /* 0x0001e20000000000 */
[----:B------:R-:W-:-:S04]  /*1bf0*/  DEPBAR.LE SB0, 0x0 ;  /* 0x000080000000791a */ /* 0x000fc80000000000 */
[----:B------:R-:W-:Y:S06]  /*1c00*/  BAR.SYNC.DEFER_BLOCKING 0x0 ;  /* 0x0000000000007b1d */ /* 0x000fec0000010000 */
[----:B-1----:R-:W-:Y:S05]  /*1c10*/  EXIT ;  /* 0x000000000000794d */ /* 0x002fea0003800000 */
.L_x_48:
[----:B------:R-:W1:Y:S02]  /*1c20*/  SYNCS.PHASECHK.TRANS64.TRYWAIT P0, [UR33+0x6000], R2 ;  /* 0x00600002ff0075a7 */ /* 0x000e640008000161 */
[----:B-1----:R-:W-:Y:S05]  /*1c30*/  @!P0 BRA `(.L_x_48) ;  /* 0xfffffffc00f88947 */ /* 0x002fea000383ffff */
[----:B------:R-:W-:Y:S05]  /*1c40*/  BRA `(.L_x_50) ;  /* 0xfffffff800ec7947 */ /* 0x000fea000383ffff */
.L_x_51:
[----:B------:R-:W-:-:S00]  /*1c50*/  BRA `(.L_x_51) ;  /* 0xfffffffc00fc7947 */ /* 0x000fc0000383ffff */
[----:B------:R-:W-:-:S00]  /*1c60*/  NOP ;  /* 0x0000000000007918 */ /* 0x000fc00000000000 */
        /* <DEDUP_REMOVED lines=9> */
.L_x_52:


//--------------------- .nv.shared.gluon_wgmma    --------------------------
	.section	.nv.shared.gluon_wgmma,"aw",@nobits
	.sectionflags	@""
	.align	16
	.zero		1024


//--------------------- .nv.shared.reserved.0     --------------------------
	.section	.nv.shared.reserved.0,"aw",@nobits
	.weak		__nv_reservedSMEM_offset_0_alias
	.size		__nv_reservedSMEM_offset_0_alias, 0, 0
	.other		__nv_reservedSMEM_offset_0_alias,@"STO_CUDA_RESERVED_SHARED STV_DEFAULT"
__nv_reservedSMEM_offset_0_alias:
	.zero		0


//--------------------- .nv.constant0.gluon_wgmma --------------------------
	.section	.nv.constant0.gluon_wgmma,"a",@progbits
	.sectionflags	@""
	.align	4
.nv.constant0.gluon_wgmma:
	.zero		608


//--------------------- SYMBOLS --------------------------

	.type		.nv.reservedSmem.offset0,@object
	.size		.nv.reservedSmem.offset0,0x4
